	.target	sm_100a

	.elftype	@"ET_EXEC"


//--------------------- .note.nv.tkinfo           --------------------------
	.section	.note.nv.tkinfo,"",@"SHT_NOTE"
	.sectionflags	@"SHF_NOTE_NV_TKINFO"
	.tkinfo
        /*0018*/ 	.word	0x00000002
        /*0030*/ 	.string	""
        /*0030*/ 	.string	"ptxas"
        /*0030*/ 	.string	"Cuda compilation tools, release 13.0, V13.0.88"
        /*0030*/ 	.string	"Build cuda_13.0.r13.0/compiler.36424714_0"
        /*0030*/ 	.string	"-arch sm_100a -m 64 "



//--------------------- .note.nv.cuinfo           --------------------------
	.section	.note.nv.cuinfo,"",@"SHT_NOTE"
	.sectionflags	@"SHF_NOTE_NV_CUINFO"
        /*0018*/ 	.short	0x0002
        /*001a*/ 	.short	0x0064
        /*001c*/ 	.short	0x0082
	.zero		2


//--------------------- .nv.info                  --------------------------
	.section	.nv.info,"",@"SHT_CUDA_INFO"
	.align	4


	//----- nvinfo : EIATTR_REGCOUNT
	.align		4
        /*0000*/ 	.byte	0x04, 0x2f
        /*0002*/ 	.short	(.L_12 - .L_11)
	.align		4
.L_11:
        /*0004*/ 	.word	index@(_ZN7cutlass13device_kernelIN5flash11enable_sm90INS1_16FlashAttnFwdSm90INS1_25CollectiveMainloopFwdSm90ILi2EN4cute5tupleIJNS5_1CILi1EEES8_S8_EEENS6_IJNS7_ILi128EEENS7_ILi160EEENS7_ILi192EEEEEELi128ENS_12float_e4m3_tEfNS_4arch4Sm90ELb1ELb0ELb0ELb1ELb0ELb1ELb0ELb1ELb1ELb0ELb0ELb0EEENS1_21CollectiveEpilogueFwdINS6_IJSA_SA_SB_EEES9_NS_10bfloat16_tESG_Li256ELb1ELb0ELb0ELb1EEENS1_36VarlenDynamicPersistentTileSchedulerILi128ELi160ELi256ELi128ELb0ELb0ELb1ELb1ELb1ELb1EEEEEEEEEvNT_6ParamsE)
        /*0008*/ 	.word	0x00000004


	//----- nvinfo : EIATTR_FRAME_SIZE
	.align		4
.L_12:
        /*000c*/ 	.byte	0x04, 0x11
        /*000e*/ 	.short	(.L_14 - .L_13)
	.align		4
.L_13:
        /*0010*/ 	.word	index@(_ZN7cutlass13device_kernelIN5flash11enable_sm90INS1_16FlashAttnFwdSm90INS1_25CollectiveMainloopFwdSm90ILi2EN4cute5tupleIJNS5_1CILi1EEES8_S8_EEENS6_IJNS7_ILi128EEENS7_ILi160EEENS7_ILi192EEEEEELi128ENS_12float_e4m3_tEfNS_4arch4Sm90ELb1ELb0ELb0ELb1ELb0ELb1ELb0ELb1ELb1ELb0ELb0ELb0EEENS1_21CollectiveEpilogueFwdINS6_IJSA_SA_SB_EEES9_NS_10bfloat16_tESG_Li256ELb1ELb0ELb0ELb1EEENS1_36VarlenDynamicPersistentTileSchedulerILi128ELi160ELi256ELi128ELb0ELb0ELb1ELb1ELb1ELb1EEEEEEEEEvNT_6ParamsE)
        /*0014*/ 	.word	0x00000000


	//----- nvinfo : EIATTR_REGCOUNT
	.align		4
.L_14:
        /*0018*/ 	.byte	0x04, 0x2f
        /*001a*/ 	.short	(.L_16 - .L_15)
	.align		4
.L_15:
        /*001c*/ 	.word	index@(_ZN7cutlass13device_kernelIN5flash11enable_sm90INS1_16FlashAttnFwdSm90INS1_25CollectiveMainloopFwdSm90ILi2EN4cute5tupleIJNS5_1CILi1EEES8_S8_EEENS6_IJNS7_ILi128EEENS7_ILi160EEENS7_ILi192EEEEEELi128ENS_12float_e4m3_tEfNS_4arch4Sm90ELb1ELb0ELb0ELb1ELb0ELb0ELb0ELb1ELb1ELb0ELb0ELb0EEENS1_21CollectiveEpilogueFwdINS6_IJSA_SA_SB_EEES9_NS_10bfloat16_tESG_Li256ELb1ELb0ELb0ELb1EEENS1_36VarlenDynamicPersistentTileSchedulerILi128ELi160ELi256ELi128ELb0ELb0ELb1ELb1ELb1ELb1EEEEEEEEEvNT_6ParamsE)
        /*0020*/ 	.word	0x00000004


	//----- nvinfo : EIATTR_FRAME_SIZE
	.align		4
.L_16:
        /*0024*/ 	.byte	0x04, 0x11
        /*0026*/ 	.short	(.L_18 - .L_17)
	.align		4
.L_17:
        /*0028*/ 	.word	index@(_ZN7cutlass13device_kernelIN5flash11enable_sm90INS1_16FlashAttnFwdSm90INS1_25CollectiveMainloopFwdSm90ILi2EN4cute5tupleIJNS5_1CILi1EEES8_S8_EEENS6_IJNS7_ILi128EEENS7_ILi160EEENS7_ILi192EEEEEELi128ENS_12float_e4m3_tEfNS_4arch4Sm90ELb1ELb0ELb0ELb1ELb0ELb0ELb0ELb1ELb1ELb0ELb0ELb0EEENS1_21CollectiveEpilogueFwdINS6_IJSA_SA_SB_EEES9_NS_10bfloat16_tESG_Li256ELb1ELb0ELb0ELb1EEENS1_36VarlenDynamicPersistentTileSchedulerILi128ELi160ELi256ELi128ELb0ELb0ELb1ELb1ELb1ELb1EEEEEEEEEvNT_6ParamsE)
        /*002c*/ 	.word	0x00000000


	//----- nvinfo : EIATTR_REGCOUNT
	.align		4
.L_18:
        /*0030*/ 	.byte	0x04, 0x2f
        /*0032*/ 	.short	(.L_20 - .L_19)
	.align		4
.L_19:
        /*0034*/ 	.word	index@(_ZN7cutlass13device_kernelIN5flash11enable_sm90INS1_16FlashAttnFwdSm90INS1_25CollectiveMainloopFwdSm90ILi2EN4cute5tupleIJNS5_1CILi1EEES8_S8_EEENS6_IJNS7_ILi128EEENS7_ILi160EEENS7_ILi192EEEEEELi128ENS_12float_e4m3_tEfNS_4arch4Sm90ELb1ELb0ELb0ELb0ELb0ELb0ELb0ELb1ELb1ELb0ELb0ELb0EEENS1_21CollectiveEpilogueFwdINS6_IJSA_SA_SB_EEES9_NS_10bfloat16_tESG_Li256ELb0ELb0ELb0ELb1EEENS1_30DynamicPersistentTileSchedulerILi256ELi128ELb0ELb0ELb1EEEEEEEEEvNT_6ParamsE)
        /*0038*/ 	.word	0x00000004


	//----- nvinfo : EIATTR_FRAME_SIZE
	.align		4
.L_20:
        /*003c*/ 	.byte	0x04, 0x11
        /*003e*/ 	.short	(.L_22 - .L_21)
	.align		4
.L_21:
        /*0040*/ 	.word	index@(_ZN7cutlass13device_kernelIN5flash11enable_sm90INS1_16FlashAttnFwdSm90INS1_25CollectiveMainloopFwdSm90ILi2EN4cute5tupleIJNS5_1CILi1EEES8_S8_EEENS6_IJNS7_ILi128EEENS7_ILi160EEENS7_ILi192EEEEEELi128ENS_12float_e4m3_tEfNS_4arch4Sm90ELb1ELb0ELb0ELb0ELb0ELb0ELb0ELb1ELb1ELb0ELb0ELb0EEENS1_21CollectiveEpilogueFwdINS6_IJSA_SA_SB_EEES9_NS_10bfloat16_tESG_Li256ELb0ELb0ELb0ELb1EEENS1_30DynamicPersistentTileSchedulerILi256ELi128ELb0ELb0ELb1EEEEEEEEEvNT_6ParamsE)
        /*0044*/ 	.word	0x00000000


	//----- nvinfo : EIATTR_REGCOUNT
	.align		4
.L_22:
        /*0048*/ 	.byte	0x04, 0x2f
        /*004a*/ 	.short	(.L_24 - .L_23)
	.align		4
.L_23:
        /*004c*/ 	.word	index@(_ZN7cutlass13device_kernelIN5flash11enable_sm90INS1_16FlashAttnFwdSm90INS1_25CollectiveMainloopFwdSm90ILi2EN4cute5tupleIJNS5_1CILi1EEES8_S8_EEENS6_IJNS7_ILi128EEENS7_ILi160EEENS7_ILi192EEEEEELi128ENS_12float_e4m3_tEfNS_4arch4Sm90ELb0ELb1ELb0ELb1ELb0ELb1ELb0ELb1ELb1ELb0ELb0ELb0EEENS1_21CollectiveEpilogueFwdINS6_IJSA_SA_SB_EEES9_NS_10bfloat16_tESG_Li256ELb1ELb0ELb0ELb1EEENS1_36VarlenDynamicPersistentTileSchedulerILi128ELi160ELi256ELi128ELb0ELb0ELb1ELb1ELb0ELb1EEEEEEEEEvNT_6ParamsE)
        /*0050*/ 	.word	0x00000004


	//----- nvinfo : EIATTR_FRAME_SIZE
	.align		4
.L_24:
        /*0054*/ 	.byte	0x04, 0x11
        /*0056*/ 	.short	(.L_26 - .L_25)
	.align		4
.L_25:
        /*0058*/ 	.word	index@(_ZN7cutlass13device_kernelIN5flash11enable_sm90INS1_16FlashAttnFwdSm90INS1_25CollectiveMainloopFwdSm90ILi2EN4cute5tupleIJNS5_1CILi1EEES8_S8_EEENS6_IJNS7_ILi128EEENS7_ILi160EEENS7_ILi192EEEEEELi128ENS_12float_e4m3_tEfNS_4arch4Sm90ELb0ELb1ELb0ELb1ELb0ELb1ELb0ELb1ELb1ELb0ELb0ELb0EEENS1_21CollectiveEpilogueFwdINS6_IJSA_SA_SB_EEES9_NS_10bfloat16_tESG_Li256ELb1ELb0ELb0ELb1EEENS1_36VarlenDynamicPersistentTileSchedulerILi128ELi160ELi256ELi128ELb0ELb0ELb1ELb1ELb0ELb1EEEEEEEEEvNT_6ParamsE)
        /*005c*/ 	.word	0x00000000


	//----- nvinfo : EIATTR_REGCOUNT
	.align		4
.L_26:
        /*0060*/ 	.byte	0x04, 0x2f
        /*0062*/ 	.short	(.L_28 - .L_27)
	.align		4
.L_27:
        /*0064*/ 	.word	index@(_ZN7cutlass13device_kernelIN5flash11enable_sm90INS1_16FlashAttnFwdSm90INS1_25CollectiveMainloopFwdSm90ILi2EN4cute5tupleIJNS5_1CILi1EEES8_S8_EEENS6_IJNS7_ILi128EEENS7_ILi160EEENS7_ILi192EEEEEELi128ENS_12float_e4m3_tEfNS_4arch4Sm90ELb0ELb1ELb0ELb1ELb0ELb0ELb0ELb1ELb1ELb0ELb0ELb0EEENS1_21CollectiveEpilogueFwdINS6_IJSA_SA_SB_EEES9_NS_10bfloat16_tESG_Li256ELb1ELb0ELb0ELb1EEENS1_36VarlenDynamicPersistentTileSchedulerILi128ELi160ELi256ELi128ELb0ELb0ELb1ELb1ELb0ELb1EEEEEEEEEvNT_6ParamsE)
        /*0068*/ 	.word	0x00000004


	//----- nvinfo : EIATTR_FRAME_SIZE
	.align		4
.L_28:
        /*006c*/ 	.byte	0x04, 0x11
        /*006e*/ 	.short	(.L_30 - .L_29)
	.align		4
.L_29:
        /*0070*/ 	.word	index@(_ZN7cutlass13device_kernelIN5flash11enable_sm90INS1_16FlashAttnFwdSm90INS1_25CollectiveMainloopFwdSm90ILi2EN4cute5tupleIJNS5_1CILi1EEES8_S8_EEENS6_IJNS7_ILi128EEENS7_ILi160EEENS7_ILi192EEEEEELi128ENS_12float_e4m3_tEfNS_4arch4Sm90ELb0ELb1ELb0ELb1ELb0ELb0ELb0ELb1ELb1ELb0ELb0ELb0EEENS1_21CollectiveEpilogueFwdINS6_IJSA_SA_SB_EEES9_NS_10bfloat16_tESG_Li256ELb1ELb0ELb0ELb1EEENS1_36VarlenDynamicPersistentTileSchedulerILi128ELi160ELi256ELi128ELb0ELb0ELb1ELb1ELb0ELb1EEEEEEEEEvNT_6ParamsE)
        /*0074*/ 	.word	0x00000000


	//----- nvinfo : EIATTR_REGCOUNT
	.align		4
.L_30:
        /*0078*/ 	.byte	0x04, 0x2f
        /*007a*/ 	.short	(.L_32 - .L_31)
	.align		4
.L_31:
        /*007c*/ 	.word	index@(_ZN7cutlass13device_kernelIN5flash11enable_sm90INS1_16FlashAttnFwdSm90INS1_25CollectiveMainloopFwdSm90ILi2EN4cute5tupleIJNS5_1CILi1EEES8_S8_EEENS6_IJNS7_ILi128EEENS7_ILi160EEENS7_ILi192EEEEEELi128ENS_12float_e4m3_tEfNS_4arch4Sm90ELb0ELb1ELb0ELb0ELb0ELb0ELb0ELb1ELb1ELb0ELb0ELb0EEENS1_21CollectiveEpilogueFwdINS6_IJSA_SA_SB_EEES9_NS_10bfloat16_tESG_Li256ELb0ELb0ELb0ELb1EEENS1_30DynamicPersistentTileSchedulerILi256ELi128ELb0ELb0ELb1EEEEEEEEEvNT_6ParamsE)
        /*0080*/ 	.word	0x00000004


	//----- nvinfo : EIATTR_FRAME_SIZE
	.align		4
.L_32:
        /*0084*/ 	.byte	0x04, 0x11
        /*0086*/ 	.short	(.L_34 - .L_33)
	.align		4
.L_33:
        /*0088*/ 	.word	index@(_ZN7cutlass13device_kernelIN5flash11enable_sm90INS1_16FlashAttnFwdSm90INS1_25CollectiveMainloopFwdSm90ILi2EN4cute5tupleIJNS5_1CILi1EEES8_S8_EEENS6_IJNS7_ILi128EEENS7_ILi160EEENS7_ILi192EEEEEELi128ENS_12float_e4m3_tEfNS_4arch4Sm90ELb0ELb1ELb0ELb0ELb0ELb0ELb0ELb1ELb1ELb0ELb0ELb0EEENS1_21CollectiveEpilogueFwdINS6_IJSA_SA_SB_EEES9_NS_10bfloat16_tESG_Li256ELb0ELb0ELb0ELb1EEENS1_30DynamicPersistentTileSchedulerILi256ELi128ELb0ELb0ELb1EEEEEEEEEvNT_6ParamsE)
        /*008c*/ 	.word	0x00000000


	//----- nvinfo : EIATTR_REGCOUNT
	.align		4
.L_34:
        /*0090*/ 	.byte	0x04, 0x2f
        /*0092*/ 	.short	(.L_36 - .L_35)
	.align		4
.L_35:
        /*0094*/ 	.word	index@(_ZN7cutlass13device_kernelIN5flash11enable_sm90INS1_16FlashAttnFwdSm90INS1_25CollectiveMainloopFwdSm90ILi2EN4cute5tupleIJNS5_1CILi1EEES8_S8_EEENS6_IJNS7_ILi128EEENS7_ILi160EEENS7_ILi192EEEEEELi128ENS_12float_e4m3_tEfNS_4arch4Sm90ELb0ELb0ELb0ELb1ELb0ELb1ELb0ELb1ELb1ELb0ELb0ELb0EEENS1_21CollectiveEpilogueFwdINS6_IJSA_SA_SB_EEES9_NS_10bfloat16_tESG_Li256ELb1ELb0ELb0ELb1EEENS1_36VarlenDynamicPersistentTileSchedulerILi128ELi160ELi256ELi128ELb0ELb0ELb1ELb0ELb1ELb1EEEEEEEEEvNT_6ParamsE)
        /*0098*/ 	.word	0x00000004


	//----- nvinfo : EIATTR_FRAME_SIZE
	.align		4
.L_36:
        /*009c*/ 	.byte	0x04, 0x11
        /*009e*/ 	.short	(.L_38 - .L_37)
	.align		4
.L_37:
        /*00a0*/ 	.word	index@(_ZN7cutlass13device_kernelIN5flash11enable_sm90INS1_16FlashAttnFwdSm90INS1_25CollectiveMainloopFwdSm90ILi2EN4cute5tupleIJNS5_1CILi1EEES8_S8_EEENS6_IJNS7_ILi128EEENS7_ILi160EEENS7_ILi192EEEEEELi128ENS_12float_e4m3_tEfNS_4arch4Sm90ELb0ELb0ELb0ELb1ELb0ELb1ELb0ELb1ELb1ELb0ELb0ELb0EEENS1_21CollectiveEpilogueFwdINS6_IJSA_SA_SB_EEES9_NS_10bfloat16_tESG_Li256ELb1ELb0ELb0ELb1EEENS1_36VarlenDynamicPersistentTileSchedulerILi128ELi160ELi256ELi128ELb0ELb0ELb1ELb0ELb1ELb1EEEEEEEEEvNT_6ParamsE)
        /*00a4*/ 	.word	0x00000000


	//----- nvinfo : EIATTR_REGCOUNT
	.align		4
.L_38:
        /*00a8*/ 	.byte	0x04, 0x2f
        /*00aa*/ 	.short	(.L_40 - .L_39)
	.align		4
.L_39:
        /*00ac*/ 	.word	index@(_ZN7cutlass13device_kernelIN5flash11enable_sm90INS1_16FlashAttnFwdSm90INS1_25CollectiveMainloopFwdSm90ILi2EN4cute5tupleIJNS5_1CILi1EEES8_S8_EEENS6_IJNS7_ILi128EEENS7_ILi160EEENS7_ILi192EEEEEELi128ENS_12float_e4m3_tEfNS_4arch4Sm90ELb0ELb0ELb0ELb1ELb0ELb0ELb0ELb1ELb1ELb0ELb0ELb0EEENS1_21CollectiveEpilogueFwdINS6_IJSA_SA_SB_EEES9_NS_10bfloat16_tESG_Li256ELb1ELb0ELb0ELb1EEENS1_36VarlenDynamicPersistentTileSchedulerILi128ELi160ELi256ELi128ELb0ELb0ELb1ELb0ELb1ELb1EEEEEEEEEvNT_6ParamsE)
        /*00b0*/ 	.word	0x00000004


	//----- nvinfo : EIATTR_FRAME_SIZE
	.align		4
.L_40:
        /*00b4*/ 	.byte	0x04, 0x11
        /*00b6*/ 	.short	(.L_42 - .L_41)
	.align		4
.L_41:
        /*00b8*/ 	.word	index@(_ZN7cutlass13device_kernelIN5flash11enable_sm90INS1_16FlashAttnFwdSm90INS1_25CollectiveMainloopFwdSm90ILi2EN4cute5tupleIJNS5_1CILi1EEES8_S8_EEENS6_IJNS7_ILi128EEENS7_ILi160EEENS7_ILi192EEEEEELi128ENS_12float_e4m3_tEfNS_4arch4Sm90ELb0ELb0ELb0ELb1ELb0ELb0ELb0ELb1ELb1ELb0ELb0ELb0EEENS1_21CollectiveEpilogueFwdINS6_IJSA_SA_SB_EEES9_NS_10bfloat16_tESG_Li256ELb1ELb0ELb0ELb1EEENS1_36VarlenDynamicPersistentTileSchedulerILi128ELi160ELi256ELi128ELb0ELb0ELb1ELb0ELb1ELb1EEEEEEEEEvNT_6ParamsE)
        /*00bc*/ 	.word	0x00000000


	//----- nvinfo : EIATTR_REGCOUNT
	.align		4
.L_42:
        /*00c0*/ 	.byte	0x04, 0x2f
        /*00c2*/ 	.short	(.L_44 - .L_43)
	.align		4
.L_43:
        /*00c4*/ 	.word	index@(_ZN7cutlass13device_kernelIN5flash11enable_sm90INS1_16FlashAttnFwdSm90INS1_25CollectiveMainloopFwdSm90ILi2EN4cute5tupleIJNS5_1CILi2EEENS7_ILi1EEES9_EEENS6_IJNS7_ILi128EEENS7_ILi160EEENS7_ILi192EEEEEELi128ENS_12float_e4m3_tEfNS_4arch4Sm90ELb0ELb0ELb0ELb0ELb0ELb0ELb0ELb1ELb1ELb0ELb0ELb0EEENS1_21CollectiveEpilogueFwdINS6_IJSB_SB_SC_EEESA_NS_10bfloat16_tESH_Li256ELb0ELb0ELb0ELb1EEENS1_29StaticPersistentTileSchedulerILb0EEEEEEEEEvNT_6ParamsE)
        /*00c8*/ 	.word	0x00000004


	//----- nvinfo : EIATTR_FRAME_SIZE
	.align		4
.L_44:
        /*00cc*/ 	.byte	0x04, 0x11
        /*00ce*/ 	.short	(.L_46 - .L_45)
	.align		4
.L_45:
        /*00d0*/ 	.word	index@(_ZN7cutlass13device_kernelIN5flash11enable_sm90INS1_16FlashAttnFwdSm90INS1_25CollectiveMainloopFwdSm90ILi2EN4cute5tupleIJNS5_1CILi2EEENS7_ILi1EEES9_EEENS6_IJNS7_ILi128EEENS7_ILi160EEENS7_ILi192EEEEEELi128ENS_12float_e4m3_tEfNS_4arch4Sm90ELb0ELb0ELb0ELb0ELb0ELb0ELb0ELb1ELb1ELb0ELb0ELb0EEENS1_21CollectiveEpilogueFwdINS6_IJSB_SB_SC_EEESA_NS_10bfloat16_tESH_Li256ELb0ELb0ELb0ELb1EEENS1_29StaticPersistentTileSchedulerILb0EEEEEEEEEvNT_6ParamsE)
        /*00d4*/ 	.word	0x00000000


	//----- nvinfo : EIATTR_REGCOUNT
	.align		4
.L_46:
        /*00d8*/ 	.byte	0x04, 0x2f
        /*00da*/ 	.short	(.L_48 - .L_47)
	.align		4
.L_47:
        /*00dc*/ 	.word	index@(_ZN7cutlass13device_kernelIN5flash11enable_sm90INS1_16FlashAttnFwdSm90INS1_25CollectiveMainloopFwdSm90ILi2EN4cute5tupleIJNS5_1CILi1EEES8_S8_EEENS6_IJNS7_ILi128EEENS7_ILi160EEENS7_ILi192EEEEEELi128ENS_12float_e4m3_tEfNS_4arch4Sm90ELb0ELb0ELb0ELb0ELb0ELb0ELb0ELb1ELb1ELb0ELb0ELb0EEENS1_21CollectiveEpilogueFwdINS6_IJSA_SA_SB_EEES9_NS_10bfloat16_tESG_Li256ELb0ELb0ELb0ELb1EEENS1_29StaticPersistentTileSchedulerILb0EEEEEEEEEvNT_6ParamsE)
        /*00e0*/ 	.word	0x00000004


	//----- nvinfo : EIATTR_FRAME_SIZE
	.align		4
.L_48:
        /*00e4*/ 	.byte	0x04, 0x11
        /*00e6*/ 	.short	(.L_50 - .L_49)
	.align		4
.L_49:
        /*00e8*/ 	.word	index@(_ZN7cutlass13device_kernelIN5flash11enable_sm90INS1_16FlashAttnFwdSm90INS1_25CollectiveMainloopFwdSm90ILi2EN4cute5tupleIJNS5_1CILi1EEES8_S8_EEENS6_IJNS7_ILi128EEENS7_ILi160EEENS7_ILi192EEEEEELi128ENS_12float_e4m3_tEfNS_4arch4Sm90ELb0ELb0ELb0ELb0ELb0ELb0ELb0ELb1ELb1ELb0ELb0ELb0EEENS1_21CollectiveEpilogueFwdINS6_IJSA_SA_SB_EEES9_NS_10bfloat16_tESG_Li256ELb0ELb0ELb0ELb1EEENS1_29StaticPersistentTileSchedulerILb0EEEEEEEEEvNT_6ParamsE)
        /*00ec*/ 	.word	0x00000000


	//----- nvinfo : EIATTR_MIN_STACK_SIZE
	.align		4
.L_50:
        /*00f0*/ 	.byte	0x04, 0x12
        /*00f2*/ 	.short	(.L_52 - .L_51)
	.align		4
.L_51:
        /*00f4*/ 	.word	index@(_ZN7cutlass13device_kernelIN5flash11enable_sm90INS1_16FlashAttnFwdSm90INS1_25CollectiveMainloopFwdSm90ILi2EN4cute5tupleIJNS5_1CILi1EEES8_S8_EEENS6_IJNS7_ILi128EEENS7_ILi160EEENS7_ILi192EEEEEELi128ENS_12float_e4m3_tEfNS_4arch4Sm90ELb0ELb0ELb0ELb0ELb0ELb0ELb0ELb1ELb1ELb0ELb0ELb0EEENS1_21CollectiveEpilogueFwdINS6_IJSA_SA_SB_EEES9_NS_10bfloat16_tESG_Li256ELb0ELb0ELb0ELb1EEENS1_29StaticPersistentTileSchedulerILb0EEEEEEEEEvNT_6ParamsE)
        /*00f8*/ 	.word	0x00000000


	//----- nvinfo : EIATTR_MIN_STACK_SIZE
	.align		4
.L_52:
        /*00fc*/ 	.byte	0x04, 0x12
        /*00fe*/ 	.short	(.L_54 - .L_53)
	.align		4
.L_53:
        /*0100*/ 	.word	index@(_ZN7cutlass13device_kernelIN5flash11enable_sm90INS1_16FlashAttnFwdSm90INS1_25CollectiveMainloopFwdSm90ILi2EN4cute5tupleIJNS5_1CILi2EEENS7_ILi1EEES9_EEENS6_IJNS7_ILi128EEENS7_ILi160EEENS7_ILi192EEEEEELi128ENS_12float_e4m3_tEfNS_4arch4Sm90ELb0ELb0ELb0ELb0ELb0ELb0ELb0ELb1ELb1ELb0ELb0ELb0EEENS1_21CollectiveEpilogueFwdINS6_IJSB_SB_SC_EEESA_NS_10bfloat16_tESH_Li256ELb0ELb0ELb0ELb1EEENS1_29StaticPersistentTileSchedulerILb0EEEEEEEEEvNT_6ParamsE)
        /*0104*/ 	.word	0x00000000


	//----- nvinfo : EIATTR_MIN_STACK_SIZE
	.align		4
.L_54:
        /*0108*/ 	.byte	0x04, 0x12
        /*010a*/ 	.short	(.L_56 - .L_55)
	.align		4
.L_55:
        /*010c*/ 	.word	index@(_ZN7cutlass13device_kernelIN5flash11enable_sm90INS1_16FlashAttnFwdSm90INS1_25CollectiveMainloopFwdSm90ILi2EN4cute5tupleIJNS5_1CILi1EEES8_S8_EEENS6_IJNS7_ILi128EEENS7_ILi160EEENS7_ILi192EEEEEELi128ENS_12float_e4m3_tEfNS_4arch4Sm90ELb0ELb0ELb0ELb1ELb0ELb0ELb0ELb1ELb1ELb0ELb0ELb0EEENS1_21CollectiveEpilogueFwdINS6_IJSA_SA_SB_EEES9_NS_10bfloat16_tESG_Li256ELb1ELb0ELb0ELb1EEENS1_36VarlenDynamicPersistentTileSchedulerILi128ELi160ELi256ELi128ELb0ELb0ELb1ELb0ELb1ELb1EEEEEEEEEvNT_6ParamsE)
        /*0110*/ 	.word	0x00000000


	//----- nvinfo : EIATTR_MIN_STACK_SIZE
	.align		4
.L_56:
        /*0114*/ 	.byte	0x04, 0x12
        /*0116*/ 	.short	(.L_58 - .L_57)
	.align		4
.L_57:
        /*0118*/ 	.word	index@(_ZN7cutlass13device_kernelIN5flash11enable_sm90INS1_16FlashAttnFwdSm90INS1_25CollectiveMainloopFwdSm90ILi2EN4cute5tupleIJNS5_1CILi1EEES8_S8_EEENS6_IJNS7_ILi128EEENS7_ILi160EEENS7_ILi192EEEEEELi128ENS_12float_e4m3_tEfNS_4arch4Sm90ELb0ELb0ELb0ELb1ELb0ELb1ELb0ELb1ELb1ELb0ELb0ELb0EEENS1_21CollectiveEpilogueFwdINS6_IJSA_SA_SB_EEES9_NS_10bfloat16_tESG_Li256ELb1ELb0ELb0ELb1EEENS1_36VarlenDynamicPersistentTileSchedulerILi128ELi160ELi256ELi128ELb0ELb0ELb1ELb0ELb1ELb1EEEEEEEEEvNT_6ParamsE)
        /*011c*/ 	.word	0x00000000


	//----- nvinfo : EIATTR_MIN_STACK_SIZE
	.align		4
.L_58:
        /*0120*/ 	.byte	0x04, 0x12
        /*0122*/ 	.short	(.L_60 - .L_59)
	.align		4
.L_59:
        /*0124*/ 	.word	index@(_ZN7cutlass13device_kernelIN5flash11enable_sm90INS1_16FlashAttnFwdSm90INS1_25CollectiveMainloopFwdSm90ILi2EN4cute5tupleIJNS5_1CILi1EEES8_S8_EEENS6_IJNS7_ILi128EEENS7_ILi160EEENS7_ILi192EEEEEELi128ENS_12float_e4m3_tEfNS_4arch4Sm90ELb0ELb1ELb0ELb0ELb0ELb0ELb0ELb1ELb1ELb0ELb0ELb0EEENS1_21CollectiveEpilogueFwdINS6_IJSA_SA_SB_EEES9_NS_10bfloat16_tESG_Li256ELb0ELb0ELb0ELb1EEENS1_30DynamicPersistentTileSchedulerILi256ELi128ELb0ELb0ELb1EEEEEEEEEvNT_6ParamsE)
        /*0128*/ 	.word	0x00000000


	//----- nvinfo : EIATTR_MIN_STACK_SIZE
	.align		4
.L_60:
        /*012c*/ 	.byte	0x04, 0x12
        /*012e*/ 	.short	(.L_62 - .L_61)
	.align		4
.L_61:
        /*0130*/ 	.word	index@(_ZN7cutlass13device_kernelIN5flash11enable_sm90INS1_16FlashAttnFwdSm90INS1_25CollectiveMainloopFwdSm90ILi2EN4cute5tupleIJNS5_1CILi1EEES8_S8_EEENS6_IJNS7_ILi128EEENS7_ILi160EEENS7_ILi192EEEEEELi128ENS_12float_e4m3_tEfNS_4arch4Sm90ELb0ELb1ELb0ELb1ELb0ELb0ELb0ELb1ELb1ELb0ELb0ELb0EEENS1_21CollectiveEpilogueFwdINS6_IJSA_SA_SB_EEES9_NS_10bfloat16_tESG_Li256ELb1ELb0ELb0ELb1EEENS1_36VarlenDynamicPersistentTileSchedulerILi128ELi160ELi256ELi128ELb0ELb0ELb1ELb1ELb0ELb1EEEEEEEEEvNT_6ParamsE)
        /*0134*/ 	.word	0x00000000


	//----- nvinfo : EIATTR_MIN_STACK_SIZE
	.align		4
.L_62:
        /*0138*/ 	.byte	0x04, 0x12
        /*013a*/ 	.short	(.L_64 - .L_63)
	.align		4
.L_63:
        /*013c*/ 	.word	index@(_ZN7cutlass13device_kernelIN5flash11enable_sm90INS1_16FlashAttnFwdSm90INS1_25CollectiveMainloopFwdSm90ILi2EN4cute5tupleIJNS5_1CILi1EEES8_S8_EEENS6_IJNS7_ILi128EEENS7_ILi160EEENS7_ILi192EEEEEELi128ENS_12float_e4m3_tEfNS_4arch4Sm90ELb0ELb1ELb0ELb1ELb0ELb1ELb0ELb1ELb1ELb0ELb0ELb0EEENS1_21CollectiveEpilogueFwdINS6_IJSA_SA_SB_EEES9_NS_10bfloat16_tESG_Li256ELb1ELb0ELb0ELb1EEENS1_36VarlenDynamicPersistentTileSchedulerILi128ELi160ELi256ELi128ELb0ELb0ELb1ELb1ELb0ELb1EEEEEEEEEvNT_6ParamsE)
        /*0140*/ 	.word	0x00000000


	//----- nvinfo : EIATTR_MIN_STACK_SIZE
	.align		4
.L_64:
        /*0144*/ 	.byte	0x04, 0x12
        /*0146*/ 	.short	(.L_66 - .L_65)
	.align		4
.L_65:
        /*0148*/ 	.word	index@(_ZN7cutlass13device_kernelIN5flash11enable_sm90INS1_16FlashAttnFwdSm90INS1_25CollectiveMainloopFwdSm90ILi2EN4cute5tupleIJNS5_1CILi1EEES8_S8_EEENS6_IJNS7_ILi128EEENS7_ILi160EEENS7_ILi192EEEEEELi128ENS_12float_e4m3_tEfNS_4arch4Sm90ELb1ELb0ELb0ELb0ELb0ELb0ELb0ELb1ELb1ELb0ELb0ELb0EEENS1_21CollectiveEpilogueFwdINS6_IJSA_SA_SB_EEES9_NS_10bfloat16_tESG_Li256ELb0ELb0ELb0ELb1EEENS1_30DynamicPersistentTileSchedulerILi256ELi128ELb0ELb0ELb1EEEEEEEEEvNT_6ParamsE)
        /*014c*/ 	.word	0x00000000


	//----- nvinfo : EIATTR_MIN_STACK_SIZE
	.align		4
.L_66:
        /*0150*/ 	.byte	0x04, 0x12
        /*0152*/ 	.short	(.L_68 - .L_67)
	.align		4
.L_67:
        /*0154*/ 	.word	index@(_ZN7cutlass13device_kernelIN5flash11enable_sm90INS1_16FlashAttnFwdSm90INS1_25CollectiveMainloopFwdSm90ILi2EN4cute5tupleIJNS5_1CILi1EEES8_S8_EEENS6_IJNS7_ILi128EEENS7_ILi160EEENS7_ILi192EEEEEELi128ENS_12float_e4m3_tEfNS_4arch4Sm90ELb1ELb0ELb0ELb1ELb0ELb0ELb0ELb1ELb1ELb0ELb0ELb0EEENS1_21CollectiveEpilogueFwdINS6_IJSA_SA_SB_EEES9_NS_10bfloat16_tESG_Li256ELb1ELb0ELb0ELb1EEENS1_36VarlenDynamicPersistentTileSchedulerILi128ELi160ELi256ELi128ELb0ELb0ELb1ELb1ELb1ELb1EEEEEEEEEvNT_6ParamsE)
        /*0158*/ 	.word	0x00000000


	//----- nvinfo : EIATTR_MIN_STACK_SIZE
	.align		4
.L_68:
        /*015c*/ 	.byte	0x04, 0x12
        /*015e*/ 	.short	(.L_70 - .L_69)
	.align		4
.L_69:
        /*0160*/ 	.word	index@(_ZN7cutlass13device_kernelIN5flash11enable_sm90INS1_16FlashAttnFwdSm90INS1_25CollectiveMainloopFwdSm90ILi2EN4cute5tupleIJNS5_1CILi1EEES8_S8_EEENS6_IJNS7_ILi128EEENS7_ILi160EEENS7_ILi192EEEEEELi128ENS_12float_e4m3_tEfNS_4arch4Sm90ELb1ELb0ELb0ELb1ELb0ELb1ELb0ELb1ELb1ELb0ELb0ELb0EEENS1_21CollectiveEpilogueFwdINS6_IJSA_SA_SB_EEES9_NS_10bfloat16_tESG_Li256ELb1ELb0ELb0ELb1EEENS1_36VarlenDynamicPersistentTileSchedulerILi128ELi160ELi256ELi128ELb0ELb0ELb1ELb1ELb1ELb1EEEEEEEEEvNT_6ParamsE)
        /*0164*/ 	.word	0x00000000
.L_70:


//--------------------- .nv.compat                --------------------------
	.section	.nv.compat,"",@"SHT_CUDA_COMPAT_INFO"
	.align	4
        /*0000*/ 	.byte	0x02, 0x09, 0x01, 0x00, 0x02, 0x02, 0x01, 0x00, 0x02, 0x05, 0x05, 0x00, 0x03, 0x07, 0x01, 0x01
        /*0010*/ 	.byte	0x02, 0x03, 0x00, 0x00, 0x02, 0x06, 0x01, 0x00, 0x04, 0x0b, 0x08, 0x00, 0x09, 0x00, 0x00, 0x00
        /*0020*/ 	.byte	0x00, 0x00, 0x00, 0x00


//--------------------- .nv.info._ZN7cutlass13device_kernelIN5flash11enable_sm90INS1_16FlashAttnFwdSm90INS1_25CollectiveMainloopFwdSm90ILi2EN4cute5tupleIJNS5_1CILi1EEES8_S8_EEENS6_IJNS7_ILi128EEENS7_ILi160EEENS7_ILi192EEEEEELi128ENS_12float_e4m3_tEfNS_4arch4Sm90ELb0ELb0ELb0ELb0ELb0ELb0ELb0ELb1ELb1ELb0ELb0ELb0EEENS1_21CollectiveEpilogueFwdINS6_IJSA_SA_SB_EEES9_NS_10bfloat16_tESG_Li256ELb0ELb0ELb0ELb1EEENS1_29StaticPersistentTileSchedulerILb0EEEEEEEEEvNT_6ParamsE --------------------------
	.section	.nv.info._ZN7cutlass13device_kernelIN5flash11enable_sm90INS1_16FlashAttnFwdSm90INS1_25CollectiveMainloopFwdSm90ILi2EN4cute5tupleIJNS5_1CILi1EEES8_S8_EEENS6_IJNS7_ILi128EEENS7_ILi160EEENS7_ILi192EEEEEELi128ENS_12float_e4m3_tEfNS_4arch4Sm90ELb0ELb0ELb0ELb0ELb0ELb0ELb0ELb1ELb1ELb0ELb0ELb0EEENS1_21CollectiveEpilogueFwdINS6_IJSA_SA_SB_EEES9_NS_10bfloat16_tESG_Li256ELb0ELb0ELb0ELb1EEENS1_29StaticPersistentTileSchedulerILb0EEEEEEEEEvNT_6ParamsE,"",@"SHT_CUDA_INFO"
	.sectionflags	@""
	.align	4


	//----- nvinfo : EIATTR_CUDA_API_VERSION
	.align		4
        /*0000*/ 	.byte	0x04, 0x37
        /*0002*/ 	.short	(.L_72 - .L_71)
.L_71:
        /*0004*/ 	.word	0x00000082


	//----- nvinfo : EIATTR_KPARAM_INFO
	.align		4
.L_72:
        /*0008*/ 	.byte	0x04, 0x17
        /*000a*/ 	.short	(.L_74 - .L_73)
.L_73:
        /*000c*/ 	.word	0x00000000
        /*0010*/ 	.short	0x0000
        /*0012*/ 	.short	0x0000
        /*0014*/ 	.byte	0x00, 0xf0, 0x01, 0x2e


	//----- nvinfo : EIATTR_SPARSE_MMA_MASK
	.align		4
.L_74:
        /*0018*/ 	.byte	0x03, 0x50
        /*001a*/ 	.short	0x0000


	//----- nvinfo : EIATTR_MAXREG_COUNT
	.align		4
        /*001c*/ 	.byte	0x03, 0x1b
        /*001e*/ 	.short	0x00a8


	//----- nvinfo : EIATTR_MERCURY_ISA_VERSION
	.align		4
        /*0020*/ 	.byte	0x03, 0x5f
        /*0022*/ 	.short	0x0101


	//----- nvinfo : EIATTR_VRC_CTA_INIT_COUNT
	.align		4
        /*0024*/ 	.byte	0x02, 0x4a
	.zero		1
	.zero		1


	//----- nvinfo : EIATTR_EXIT_INSTR_OFFSETS
	.align		4
        /*0028*/ 	.byte	0x04, 0x1c
        /*002a*/ 	.short	(.L_76 - .L_75)


	//   ....[0]....
.L_75:
        /*002c*/ 	.word	0x00000010


	//----- nvinfo : EIATTR_MAX_THREADS
	.align		4
.L_76:
        /*0030*/ 	.byte	0x04, 0x05
        /*0032*/ 	.short	(.L_78 - .L_77)
.L_77:
        /*0034*/ 	.word	0x00000180
        /*0038*/ 	.word	0x00000001
        /*003c*/ 	.word	0x00000001


	//----- nvinfo : EIATTR_CBANK_PARAM_SIZE
	.align		4
.L_78:
        /*0040*/ 	.byte	0x03, 0x19
        /*0042*/ 	.short	0x0b80


	//----- nvinfo : EIATTR_PARAM_CBANK
	.align		4
        /*0044*/ 	.byte	0x04, 0x0a
        /*0046*/ 	.short	(.L_80 - .L_79)
	.align		4
.L_79:
        /*0048*/ 	.word	index@(.nv.constant0._ZN7cutlass13device_kernelIN5flash11enable_sm90INS1_16FlashAttnFwdSm90INS1_25CollectiveMainloopFwdSm90ILi2EN4cute5tupleIJNS5_1CILi1EEES8_S8_EEENS6_IJNS7_ILi128EEENS7_ILi160EEENS7_ILi192EEEEEELi128ENS_12float_e4m3_tEfNS_4arch4Sm90ELb0ELb0ELb0ELb0ELb0ELb0ELb0ELb1ELb1ELb0ELb0ELb0EEENS1_21CollectiveEpilogueFwdINS6_IJSA_SA_SB_EEES9_NS_10bfloat16_tESG_Li256ELb0ELb0ELb0ELb1EEENS1_29StaticPersistentTileSchedulerILb0EEEEEEEEEvNT_6ParamsE)
        /*004c*/ 	.short	0x0380
        /*004e*/ 	.short	0x0b80


	//----- nvinfo : EIATTR_SW_WAR
	.align		4
.L_80:
        /*0050*/ 	.byte	0x04, 0x36
        /*0052*/ 	.short	(.L_82 - .L_81)
.L_81:
        /*0054*/ 	.word	0x00000008
.L_82:


//--------------------- .nv.info._ZN7cutlass13device_kernelIN5flash11enable_sm90INS1_16FlashAttnFwdSm90INS1_25CollectiveMainloopFwdSm90ILi2EN4cute5tupleIJNS5_1CILi2EEENS7_ILi1EEES9_EEENS6_IJNS7_ILi128EEENS7_ILi160EEENS7_ILi192EEEEEELi128ENS_12float_e4m3_tEfNS_4arch4Sm90ELb0ELb0ELb0ELb0ELb0ELb0ELb0ELb1ELb1ELb0ELb0ELb0EEENS1_21CollectiveEpilogueFwdINS6_IJSB_SB_SC_EEESA_NS_10bfloat16_tESH_Li256ELb0ELb0ELb0ELb1EEENS1_29StaticPersistentTileSchedulerILb0EEEEEEEEEvNT_6ParamsE --------------------------
	.section	.nv.info._ZN7cutlass13device_kernelIN5flash11enable_sm90INS1_16FlashAttnFwdSm90INS1_25CollectiveMainloopFwdSm90ILi2EN4cute5tupleIJNS5_1CILi2EEENS7_ILi1EEES9_EEENS6_IJNS7_ILi128EEENS7_ILi160EEENS7_ILi192EEEEEELi128ENS_12float_e4m3_tEfNS_4arch4Sm90ELb0ELb0ELb0ELb0ELb0ELb0ELb0ELb1ELb1ELb0ELb0ELb0EEENS1_21CollectiveEpilogueFwdINS6_IJSB_SB_SC_EEESA_NS_10bfloat16_tESH_Li256ELb0ELb0ELb0ELb1EEENS1_29StaticPersistentTileSchedulerILb0EEEEEEEEEvNT_6ParamsE,"",@"SHT_CUDA_INFO"
	.sectionflags	@""
	.align	4


	//----- nvinfo : EIATTR_CUDA_API_VERSION
	.align		4
        /*0000*/ 	.byte	0x04, 0x37
        /*0002*/ 	.short	(.L_84 - .L_83)
.L_83:
        /*0004*/ 	.word	0x00000082


	//----- nvinfo : EIATTR_KPARAM_INFO
	.align		4
.L_84:
        /*0008*/ 	.byte	0x04, 0x17
        /*000a*/ 	.short	(.L_86 - .L_85)
.L_85:
        /*000c*/ 	.word	0x00000000
        /*0010*/ 	.short	0x0000
        /*0012*/ 	.short	0x0000
        /*0014*/ 	.byte	0x00, 0xf0, 0x01, 0x2e


	//----- nvinfo : EIATTR_SPARSE_MMA_MASK
	.align		4
.L_86:
        /*0018*/ 	.byte	0x03, 0x50
        /*001a*/ 	.short	0x0000


	//----- nvinfo : EIATTR_MAXREG_COUNT
	.align		4
        /*001c*/ 	.byte	0x03, 0x1b
        /*001e*/ 	.short	0x00a8


	//----- nvinfo : EIATTR_MERCURY_ISA_VERSION
	.align		4
        /*0020*/ 	.byte	0x03, 0x5f
        /*0022*/ 	.short	0x0101


	//----- nvinfo : EIATTR_VRC_CTA_INIT_COUNT
	.align		4
        /*0024*/ 	.byte	0x02, 0x4a
	.zero		1
	.zero		1


	//----- nvinfo : EIATTR_EXIT_INSTR_OFFSETS
	.align		4
        /*0028*/ 	.byte	0x04, 0x1c
        /*002a*/ 	.short	(.L_88 - .L_87)


	//   ....[0]....
.L_87:
        /*002c*/ 	.word	0x00000010


	//----- nvinfo : EIATTR_MAX_THREADS
	.align		4
.L_88:
        /*0030*/ 	.byte	0x04, 0x05
        /*0032*/ 	.short	(.L_90 - .L_89)
.L_89:
        /*0034*/ 	.word	0x00000180
        /*0038*/ 	.word	0x00000001
        /*003c*/ 	.word	0x00000001


	//----- nvinfo : EIATTR_CBANK_PARAM_SIZE
	.align		4
.L_90:
        /*0040*/ 	.byte	0x03, 0x19
        /*0042*/ 	.short	0x0b80


	//----- nvinfo : EIATTR_PARAM_CBANK
	.align		4
        /*0044*/ 	.byte	0x04, 0x0a
        /*0046*/ 	.short	(.L_92 - .L_91)
	.align		4
.L_91:
        /*0048*/ 	.word	index@(.nv.constant0._ZN7cutlass13device_kernelIN5flash11enable_sm90INS1_16FlashAttnFwdSm90INS1_25CollectiveMainloopFwdSm90ILi2EN4cute5tupleIJNS5_1CILi2EEENS7_ILi1EEES9_EEENS6_IJNS7_ILi128EEENS7_ILi160EEENS7_ILi192EEEEEELi128ENS_12float_e4m3_tEfNS_4arch4Sm90ELb0ELb0ELb0ELb0ELb0ELb0ELb0ELb1ELb1ELb0ELb0ELb0EEENS1_21CollectiveEpilogueFwdINS6_IJSB_SB_SC_EEESA_NS_10bfloat16_tESH_Li256ELb0ELb0ELb0ELb1EEENS1_29StaticPersistentTileSchedulerILb0EEEEEEEEEvNT_6ParamsE)
        /*004c*/ 	.short	0x0380
        /*004e*/ 	.short	0x0b80


	//----- nvinfo : EIATTR_SW_WAR
	.align		4
.L_92:
        /*0050*/ 	.byte	0x04, 0x36
        /*0052*/ 	.short	(.L_94 - .L_93)
.L_93:
        /*0054*/ 	.word	0x00000008
.L_94:


//--------------------- .nv.info._ZN7cutlass13device_kernelIN5flash11enable_sm90INS1_16FlashAttnFwdSm90INS1_25CollectiveMainloopFwdSm90ILi2EN4cute5tupleIJNS5_1CILi1EEES8_S8_EEENS6_IJNS7_ILi128EEENS7_ILi160EEENS7_ILi192EEEEEELi128ENS_12float_e4m3_tEfNS_4arch4Sm90ELb0ELb0ELb0ELb1ELb0ELb0ELb0ELb1ELb1ELb0ELb0ELb0EEENS1_21CollectiveEpilogueFwdINS6_IJSA_SA_SB_EEES9_NS_10bfloat16_tESG_Li256ELb1ELb0ELb0ELb1EEENS1_36VarlenDynamicPersistentTileSchedulerILi128ELi160ELi256ELi128ELb0ELb0ELb1ELb0ELb1ELb1EEEEEEEEEvNT_6ParamsE --------------------------
	.section	.nv.info._ZN7cutlass13device_kernelIN5flash11enable_sm90INS1_16FlashAttnFwdSm90INS1_25CollectiveMainloopFwdSm90ILi2EN4cute5tupleIJNS5_1CILi1EEES8_S8_EEENS6_IJNS7_ILi128EEENS7_ILi160EEENS7_ILi192EEEEEELi128ENS_12float_e4m3_tEfNS_4arch4Sm90ELb0ELb0ELb0ELb1ELb0ELb0ELb0ELb1ELb1ELb0ELb0ELb0EEENS1_21CollectiveEpilogueFwdINS6_IJSA_SA_SB_EEES9_NS_10bfloat16_tESG_Li256ELb1ELb0ELb0ELb1EEENS1_36VarlenDynamicPersistentTileSchedulerILi128ELi160ELi256ELi128ELb0ELb0ELb1ELb0ELb1ELb1EEEEEEEEEvNT_6ParamsE,"",@"SHT_CUDA_INFO"
	.sectionflags	@""
	.align	4


	//----- nvinfo : EIATTR_CUDA_API_VERSION
	.align		4
        /*0000*/ 	.byte	0x04, 0x37
        /*0002*/ 	.short	(.L_96 - .L_95)
.L_95:
        /*0004*/ 	.word	0x00000082


	//----- nvinfo : EIATTR_KPARAM_INFO
	.align		4
.L_96:
        /*0008*/ 	.byte	0x04, 0x17
        /*000a*/ 	.short	(.L_98 - .L_97)
.L_97:
        /*000c*/ 	.word	0x00000000
        /*0010*/ 	.short	0x0000
        /*0012*/ 	.short	0x0000
        /*0014*/ 	.byte	0x00, 0xf0, 0x01, 0x28


	//----- nvinfo : EIATTR_SPARSE_MMA_MASK
	.align		4
.L_98:
        /*0018*/ 	.byte	0x03, 0x50
        /*001a*/ 	.short	0x0000


	//----- nvinfo : EIATTR_MAXREG_COUNT
	.align		4
        /*001c*/ 	.byte	0x03, 0x1b
        /*001e*/ 	.short	0x00a8


	//----- nvinfo : EIATTR_MERCURY_ISA_VERSION
	.align		4
        /*0020*/ 	.byte	0x03, 0x5f
        /*0022*/ 	.short	0x0101


	//----- nvinfo : EIATTR_VRC_CTA_INIT_COUNT
	.align		4
        /*0024*/ 	.byte	0x02, 0x4a
	.zero		1
	.zero		1


	//----- nvinfo : EIATTR_EXIT_INSTR_OFFSETS
	.align		4
        /*0028*/ 	.byte	0x04, 0x1c
        /*002a*/ 	.short	(.L_100 - .L_99)


	//   ....[0]....
.L_99:
        /*002c*/ 	.word	0x00000010


	//----- nvinfo : EIATTR_MAX_THREADS
	.align		4
.L_100:
        /*0030*/ 	.byte	0x04, 0x05
        /*0032*/ 	.short	(.L_102 - .L_101)
.L_101:
        /*0034*/ 	.word	0x00000180
        /*0038*/ 	.word	0x00000001
        /*003c*/ 	.word	0x00000001


	//----- nvinfo : EIATTR_CBANK_PARAM_SIZE
	.align		4
.L_102:
        /*0040*/ 	.byte	0x03, 0x19
        /*0042*/ 	.short	0x0a00


	//----- nvinfo : EIATTR_PARAM_CBANK
	.align		4
        /*0044*/ 	.byte	0x04, 0x0a
        /*0046*/ 	.short	(.L_104 - .L_103)
	.align		4
.L_103:
        /*0048*/ 	.word	index@(.nv.constant0._ZN7cutlass13device_kernelIN5flash11enable_sm90INS1_16FlashAttnFwdSm90INS1_25CollectiveMainloopFwdSm90ILi2EN4cute5tupleIJNS5_1CILi1EEES8_S8_EEENS6_IJNS7_ILi128EEENS7_ILi160EEENS7_ILi192EEEEEELi128ENS_12float_e4m3_tEfNS_4arch4Sm90ELb0ELb0ELb0ELb1ELb0ELb0ELb0ELb1ELb1ELb0ELb0ELb0EEENS1_21CollectiveEpilogueFwdINS6_IJSA_SA_SB_EEES9_NS_10bfloat16_tESG_Li256ELb1ELb0ELb0ELb1EEENS1_36VarlenDynamicPersistentTileSchedulerILi128ELi160ELi256ELi128ELb0ELb0ELb1ELb0ELb1ELb1EEEEEEEEEvNT_6ParamsE)
        /*004c*/ 	.short	0x0380
        /*004e*/ 	.short	0x0a00


	//----- nvinfo : EIATTR_SW_WAR
	.align		4
.L_104:
        /*0050*/ 	.byte	0x04, 0x36
        /*0052*/ 	.short	(.L_106 - .L_105)
.L_105:
        /*0054*/ 	.word	0x00000008
.L_106:


//--------------------- .nv.info._ZN7cutlass13device_kernelIN5flash11enable_sm90INS1_16FlashAttnFwdSm90INS1_25CollectiveMainloopFwdSm90ILi2EN4cute5tupleIJNS5_1CILi1EEES8_S8_EEENS6_IJNS7_ILi128EEENS7_ILi160EEENS7_ILi192EEEEEELi128ENS_12float_e4m3_tEfNS_4arch4Sm90ELb0ELb0ELb0ELb1ELb0ELb1ELb0ELb1ELb1ELb0ELb0ELb0EEENS1_21CollectiveEpilogueFwdINS6_IJSA_SA_SB_EEES9_NS_10bfloat16_tESG_Li256ELb1ELb0ELb0ELb1EEENS1_36VarlenDynamicPersistentTileSchedulerILi128ELi160ELi256ELi128ELb0ELb0ELb1ELb0ELb1ELb1EEEEEEEEEvNT_6ParamsE --------------------------
	.section	.nv.info._ZN7cutlass13device_kernelIN5flash11enable_sm90INS1_16FlashAttnFwdSm90INS1_25CollectiveMainloopFwdSm90ILi2EN4cute5tupleIJNS5_1CILi1EEES8_S8_EEENS6_IJNS7_ILi128EEENS7_ILi160EEENS7_ILi192EEEEEELi128ENS_12float_e4m3_tEfNS_4arch4Sm90ELb0ELb0ELb0ELb1ELb0ELb1ELb0ELb1ELb1ELb0ELb0ELb0EEENS1_21CollectiveEpilogueFwdINS6_IJSA_SA_SB_EEES9_NS_10bfloat16_tESG_Li256ELb1ELb0ELb0ELb1EEENS1_36VarlenDynamicPersistentTileSchedulerILi128ELi160ELi256ELi128ELb0ELb0ELb1ELb0ELb1ELb1EEEEEEEEEvNT_6ParamsE,"",@"SHT_CUDA_INFO"
	.sectionflags	@""
	.align	4


	//----- nvinfo : EIATTR_CUDA_API_VERSION
	.align		4
        /*0000*/ 	.byte	0x04, 0x37
        /*0002*/ 	.short	(.L_108 - .L_107)
.L_107:
        /*0004*/ 	.word	0x00000082


	//----- nvinfo : EIATTR_KPARAM_INFO
	.align		4
.L_108:
        /*0008*/ 	.byte	0x04, 0x17
        /*000a*/ 	.short	(.L_110 - .L_109)
.L_109:
        /*000c*/ 	.word	0x00000000
        /*0010*/ 	.short	0x0000
        /*0012*/ 	.short	0x0000
        /*0014*/ 	.byte	0x00, 0xf0, 0x01, 0x28


	//----- nvinfo : EIATTR_SPARSE_MMA_MASK
	.align		4
.L_110:
        /*0018*/ 	.byte	0x03, 0x50
        /*001a*/ 	.short	0x0000


	//----- nvinfo : EIATTR_MAXREG_COUNT
	.align		4
        /*001c*/ 	.byte	0x03, 0x1b
        /*001e*/ 	.short	0x00a8


	//----- nvinfo : EIATTR_MERCURY_ISA_VERSION
	.align		4
        /*0020*/ 	.byte	0x03, 0x5f
        /*0022*/ 	.short	0x0101


	//----- nvinfo : EIATTR_VRC_CTA_INIT_COUNT
	.align		4
        /*0024*/ 	.byte	0x02, 0x4a
	.zero		1
	.zero		1


	//----- nvinfo : EIATTR_EXIT_INSTR_OFFSETS
	.align		4
        /*0028*/ 	.byte	0x04, 0x1c
        /*002a*/ 	.short	(.L_112 - .L_111)


	//   ....[0]....
.L_111:
        /*002c*/ 	.word	0x00000010


	//----- nvinfo : EIATTR_MAX_THREADS
	.align		4
.L_112:
        /*0030*/ 	.byte	0x04, 0x05
        /*0032*/ 	.short	(.L_114 - .L_113)
.L_113:
        /*0034*/ 	.word	0x00000180
        /*0038*/ 	.word	0x00000001
        /*003c*/ 	.word	0x00000001


	//----- nvinfo : EIATTR_CBANK_PARAM_SIZE
	.align		4
.L_114:
        /*0040*/ 	.byte	0x03, 0x19
        /*0042*/ 	.short	0x0a00


	//----- nvinfo : EIATTR_PARAM_CBANK
	.align		4
        /*0044*/ 	.byte	0x04, 0x0a
        /*0046*/ 	.short	(.L_116 - .L_115)
	.align		4
.L_115:
        /*0048*/ 	.word	index@(.nv.constant0._ZN7cutlass13device_kernelIN5flash11enable_sm90INS1_16FlashAttnFwdSm90INS1_25CollectiveMainloopFwdSm90ILi2EN4cute5tupleIJNS5_1CILi1EEES8_S8_EEENS6_IJNS7_ILi128EEENS7_ILi160EEENS7_ILi192EEEEEELi128ENS_12float_e4m3_tEfNS_4arch4Sm90ELb0ELb0ELb0ELb1ELb0ELb1ELb0ELb1ELb1ELb0ELb0ELb0EEENS1_21CollectiveEpilogueFwdINS6_IJSA_SA_SB_EEES9_NS_10bfloat16_tESG_Li256ELb1ELb0ELb0ELb1EEENS1_36VarlenDynamicPersistentTileSchedulerILi128ELi160ELi256ELi128ELb0ELb0ELb1ELb0ELb1ELb1EEEEEEEEEvNT_6ParamsE)
        /*004c*/ 	.short	0x0380
        /*004e*/ 	.short	0x0a00


	//----- nvinfo : EIATTR_SW_WAR
	.align		4
.L_116:
        /*0050*/ 	.byte	0x04, 0x36
        /*0052*/ 	.short	(.L_118 - .L_117)
.L_117:
        /*0054*/ 	.word	0x00000008
.L_118:


//--------------------- .nv.info._ZN7cutlass13device_kernelIN5flash11enable_sm90INS1_16FlashAttnFwdSm90INS1_25CollectiveMainloopFwdSm90ILi2EN4cute5tupleIJNS5_1CILi1EEES8_S8_EEENS6_IJNS7_ILi128EEENS7_ILi160EEENS7_ILi192EEEEEELi128ENS_12float_e4m3_tEfNS_4arch4Sm90ELb0ELb1ELb0ELb0ELb0ELb0ELb0ELb1ELb1ELb0ELb0ELb0EEENS1_21CollectiveEpilogueFwdINS6_IJSA_SA_SB_EEES9_NS_10bfloat16_tESG_Li256ELb0ELb0ELb0ELb1EEENS1_30DynamicPersistentTileSchedulerILi256ELi128ELb0ELb0ELb1EEEEEEEEEvNT_6ParamsE --------------------------
	.section	.nv.info._ZN7cutlass13device_kernelIN5flash11enable_sm90INS1_16FlashAttnFwdSm90INS1_25CollectiveMainloopFwdSm90ILi2EN4cute5tupleIJNS5_1CILi1EEES8_S8_EEENS6_IJNS7_ILi128EEENS7_ILi160EEENS7_ILi192EEEEEELi128ENS_12float_e4m3_tEfNS_4arch4Sm90ELb0ELb1ELb0ELb0ELb0ELb0ELb0ELb1ELb1ELb0ELb0ELb0EEENS1_21CollectiveEpilogueFwdINS6_IJSA_SA_SB_EEES9_NS_10bfloat16_tESG_Li256ELb0ELb0ELb0ELb1EEENS1_30DynamicPersistentTileSchedulerILi256ELi128ELb0ELb0ELb1EEEEEEEEEvNT_6ParamsE,"",@"SHT_CUDA_INFO"
	.sectionflags	@""
	.align	4


	//----- nvinfo : EIATTR_CUDA_API_VERSION
	.align		4
        /*0000*/ 	.byte	0x04, 0x37
        /*0002*/ 	.short	(.L_120 - .L_119)
.L_119:
        /*0004*/ 	.word	0x00000082


	//----- nvinfo : EIATTR_KPARAM_INFO
	.align		4
.L_120:
        /*0008*/ 	.byte	0x04, 0x17
        /*000a*/ 	.short	(.L_122 - .L_121)
.L_121:
        /*000c*/ 	.word	0x00000000
        /*0010*/ 	.short	0x0000
        /*0012*/ 	.short	0x0000
        /*0014*/ 	.byte	0x00, 0xf0, 0x01, 0x2e


	//----- nvinfo : EIATTR_SPARSE_MMA_MASK
	.align		4
.L_122:
        /*0018*/ 	.byte	0x03, 0x50
        /*001a*/ 	.short	0x0000


	//----- nvinfo : EIATTR_MAXREG_COUNT
	.align		4
        /*001c*/ 	.byte	0x03, 0x1b
        /*001e*/ 	.short	0x00a8


	//----- nvinfo : EIATTR_MERCURY_ISA_VERSION
	.align		4
        /*0020*/ 	.byte	0x03, 0x5f
        /*0022*/ 	.short	0x0101


	//----- nvinfo : EIATTR_VRC_CTA_INIT_COUNT
	.align		4
        /*0024*/ 	.byte	0x02, 0x4a
	.zero		1
	.zero		1


	//----- nvinfo : EIATTR_EXIT_INSTR_OFFSETS
	.align		4
        /*0028*/ 	.byte	0x04, 0x1c
        /*002a*/ 	.short	(.L_124 - .L_123)


	//   ....[0]....
.L_123:
        /*002c*/ 	.word	0x00000010


	//----- nvinfo : EIATTR_MAX_THREADS
	.align		4
.L_124:
        /*0030*/ 	.byte	0x04, 0x05
        /*0032*/ 	.short	(.L_126 - .L_125)
.L_125:
        /*0034*/ 	.word	0x00000180
        /*0038*/ 	.word	0x00000001
        /*003c*/ 	.word	0x00000001


	//----- nvinfo : EIATTR_CBANK_PARAM_SIZE
	.align		4
.L_126:
        /*0040*/ 	.byte	0x03, 0x19
        /*0042*/ 	.short	0x0b80


	//----- nvinfo : EIATTR_PARAM_CBANK
	.align		4
        /*0044*/ 	.byte	0x04, 0x0a
        /*0046*/ 	.short	(.L_128 - .L_127)
	.align		4
.L_127:
        /*0048*/ 	.word	index@(.nv.constant0._ZN7cutlass13device_kernelIN5flash11enable_sm90INS1_16FlashAttnFwdSm90INS1_25CollectiveMainloopFwdSm90ILi2EN4cute5tupleIJNS5_1CILi1EEES8_S8_EEENS6_IJNS7_ILi128EEENS7_ILi160EEENS7_ILi192EEEEEELi128ENS_12float_e4m3_tEfNS_4arch4Sm90ELb0ELb1ELb0ELb0ELb0ELb0ELb0ELb1ELb1ELb0ELb0ELb0EEENS1_21CollectiveEpilogueFwdINS6_IJSA_SA_SB_EEES9_NS_10bfloat16_tESG_Li256ELb0ELb0ELb0ELb1EEENS1_30DynamicPersistentTileSchedulerILi256ELi128ELb0ELb0ELb1EEEEEEEEEvNT_6ParamsE)
        /*004c*/ 	.short	0x0380
        /*004e*/ 	.short	0x0b80


	//----- nvinfo : EIATTR_SW_WAR
	.align		4
.L_128:
        /*0050*/ 	.byte	0x04, 0x36
        /*0052*/ 	.short	(.L_130 - .L_129)
.L_129:
        /*0054*/ 	.word	0x00000008
.L_130:


//--------------------- .nv.info._ZN7cutlass13device_kernelIN5flash11enable_sm90INS1_16FlashAttnFwdSm90INS1_25CollectiveMainloopFwdSm90ILi2EN4cute5tupleIJNS5_1CILi1EEES8_S8_EEENS6_IJNS7_ILi128EEENS7_ILi160EEENS7_ILi192EEEEEELi128ENS_12float_e4m3_tEfNS_4arch4Sm90ELb0ELb1ELb0ELb1ELb0ELb0ELb0ELb1ELb1ELb0ELb0ELb0EEENS1_21CollectiveEpilogueFwdINS6_IJSA_SA_SB_EEES9_NS_10bfloat16_tESG_Li256ELb1ELb0ELb0ELb1EEENS1_36VarlenDynamicPersistentTileSchedulerILi128ELi160ELi256ELi128ELb0ELb0ELb1ELb1ELb0ELb1EEEEEEEEEvNT_6ParamsE --------------------------
	.section	.nv.info._ZN7cutlass13device_kernelIN5flash11enable_sm90INS1_16FlashAttnFwdSm90INS1_25CollectiveMainloopFwdSm90ILi2EN4cute5tupleIJNS5_1CILi1EEES8_S8_EEENS6_IJNS7_ILi128EEENS7_ILi160EEENS7_ILi192EEEEEELi128ENS_12float_e4m3_tEfNS_4arch4Sm90ELb0ELb1ELb0ELb1ELb0ELb0ELb0ELb1ELb1ELb0ELb0ELb0EEENS1_21CollectiveEpilogueFwdINS6_IJSA_SA_SB_EEES9_NS_10bfloat16_tESG_Li256ELb1ELb0ELb0ELb1EEENS1_36VarlenDynamicPersistentTileSchedulerILi128ELi160ELi256ELi128ELb0ELb0ELb1ELb1ELb0ELb1EEEEEEEEEvNT_6ParamsE,"",@"SHT_CUDA_INFO"
	.sectionflags	@""
	.align	4


	//----- nvinfo : EIATTR_CUDA_API_VERSION
	.align		4
        /*0000*/ 	.byte	0x04, 0x37
        /*0002*/ 	.short	(.L_132 - .L_131)
.L_131:
        /*0004*/ 	.word	0x00000082


	//----- nvinfo : EIATTR_KPARAM_INFO
	.align		4
.L_132:
        /*0008*/ 	.byte	0x04, 0x17
        /*000a*/ 	.short	(.L_134 - .L_133)
.L_133:
        /*000c*/ 	.word	0x00000000
        /*0010*/ 	.short	0x0000
        /*0012*/ 	.short	0x0000
        /*0014*/ 	.byte	0x00, 0xf0, 0x01, 0x28


	//----- nvinfo : EIATTR_SPARSE_MMA_MASK
	.align		4
.L_134:
        /*0018*/ 	.byte	0x03, 0x50
        /*001a*/ 	.short	0x0000


	//----- nvinfo : EIATTR_MAXREG_COUNT
	.align		4
        /*001c*/ 	.byte	0x03, 0x1b
        /*001e*/ 	.short	0x00a8


	//----- nvinfo : EIATTR_MERCURY_ISA_VERSION
	.align		4
        /*0020*/ 	.byte	0x03, 0x5f
        /*0022*/ 	.short	0x0101


	//----- nvinfo : EIATTR_VRC_CTA_INIT_COUNT
	.align		4
        /*0024*/ 	.byte	0x02, 0x4a
	.zero		1
	.zero		1


	//----- nvinfo : EIATTR_EXIT_INSTR_OFFSETS
	.align		4
        /*0028*/ 	.byte	0x04, 0x1c
        /*002a*/ 	.short	(.L_136 - .L_135)


	//   ....[0]....
.L_135:
        /*002c*/ 	.word	0x00000010


	//----- nvinfo : EIATTR_MAX_THREADS
	.align		4
.L_136:
        /*0030*/ 	.byte	0x04, 0x05
        /*0032*/ 	.short	(.L_138 - .L_137)
.L_137:
        /*0034*/ 	.word	0x00000180
        /*0038*/ 	.word	0x00000001
        /*003c*/ 	.word	0x00000001


	//----- nvinfo : EIATTR_CBANK_PARAM_SIZE
	.align		4
.L_138:
        /*0040*/ 	.byte	0x03, 0x19
        /*0042*/ 	.short	0x0a00


	//----- nvinfo : EIATTR_PARAM_CBANK
	.align		4
        /*0044*/ 	.byte	0x04, 0x0a
        /*0046*/ 	.short	(.L_140 - .L_139)
	.align		4
.L_139:
        /*0048*/ 	.word	index@(.nv.constant0._ZN7cutlass13device_kernelIN5flash11enable_sm90INS1_16FlashAttnFwdSm90INS1_25CollectiveMainloopFwdSm90ILi2EN4cute5tupleIJNS5_1CILi1EEES8_S8_EEENS6_IJNS7_ILi128EEENS7_ILi160EEENS7_ILi192EEEEEELi128ENS_12float_e4m3_tEfNS_4arch4Sm90ELb0ELb1ELb0ELb1ELb0ELb0ELb0ELb1ELb1ELb0ELb0ELb0EEENS1_21CollectiveEpilogueFwdINS6_IJSA_SA_SB_EEES9_NS_10bfloat16_tESG_Li256ELb1ELb0ELb0ELb1EEENS1_36VarlenDynamicPersistentTileSchedulerILi128ELi160ELi256ELi128ELb0ELb0ELb1ELb1ELb0ELb1EEEEEEEEEvNT_6ParamsE)
        /*004c*/ 	.short	0x0380
        /*004e*/ 	.short	0x0a00


	//----- nvinfo : EIATTR_SW_WAR
	.align		4
.L_140:
        /*0050*/ 	.byte	0x04, 0x36
        /*0052*/ 	.short	(.L_142 - .L_141)
.L_141:
        /*0054*/ 	.word	0x00000008
.L_142:


//--------------------- .nv.info._ZN7cutlass13device_kernelIN5flash11enable_sm90INS1_16FlashAttnFwdSm90INS1_25CollectiveMainloopFwdSm90ILi2EN4cute5tupleIJNS5_1CILi1EEES8_S8_EEENS6_IJNS7_ILi128EEENS7_ILi160EEENS7_ILi192EEEEEELi128ENS_12float_e4m3_tEfNS_4arch4Sm90ELb0ELb1ELb0ELb1ELb0ELb1ELb0ELb1ELb1ELb0ELb0ELb0EEENS1_21CollectiveEpilogueFwdINS6_IJSA_SA_SB_EEES9_NS_10bfloat16_tESG_Li256ELb1ELb0ELb0ELb1EEENS1_36VarlenDynamicPersistentTileSchedulerILi128ELi160ELi256ELi128ELb0ELb0ELb1ELb1ELb0ELb1EEEEEEEEEvNT_6ParamsE --------------------------
	.section	.nv.info._ZN7cutlass13device_kernelIN5flash11enable_sm90INS1_16FlashAttnFwdSm90INS1_25CollectiveMainloopFwdSm90ILi2EN4cute5tupleIJNS5_1CILi1EEES8_S8_EEENS6_IJNS7_ILi128EEENS7_ILi160EEENS7_ILi192EEEEEELi128ENS_12float_e4m3_tEfNS_4arch4Sm90ELb0ELb1ELb0ELb1ELb0ELb1ELb0ELb1ELb1ELb0ELb0ELb0EEENS1_21CollectiveEpilogueFwdINS6_IJSA_SA_SB_EEES9_NS_10bfloat16_tESG_Li256ELb1ELb0ELb0ELb1EEENS1_36VarlenDynamicPersistentTileSchedulerILi128ELi160ELi256ELi128ELb0ELb0ELb1ELb1ELb0ELb1EEEEEEEEEvNT_6ParamsE,"",@"SHT_CUDA_INFO"
	.sectionflags	@""
	.align	4


	//----- nvinfo : EIATTR_CUDA_API_VERSION
	.align		4
        /*0000*/ 	.byte	0x04, 0x37
        /*0002*/ 	.short	(.L_144 - .L_143)
.L_143:
        /*0004*/ 	.word	0x00000082


	//----- nvinfo : EIATTR_KPARAM_INFO
	.align		4
.L_144:
        /*0008*/ 	.byte	0x04, 0x17
        /*000a*/ 	.short	(.L_146 - .L_145)
.L_145:
        /*000c*/ 	.word	0x00000000
        /*0010*/ 	.short	0x0000
        /*0012*/ 	.short	0x0000
        /*0014*/ 	.byte	0x00, 0xf0, 0x01, 0x28


	//----- nvinfo : EIATTR_SPARSE_MMA_MASK
	.align		4
.L_146:
        /*0018*/ 	.byte	0x03, 0x50
        /*001a*/ 	.short	0x0000


	//----- nvinfo : EIATTR_MAXREG_COUNT
	.align		4
        /*001c*/ 	.byte	0x03, 0x1b
        /*001e*/ 	.short	0x00a8


	//----- nvinfo : EIATTR_MERCURY_ISA_VERSION
	.align		4
        /*0020*/ 	.byte	0x03, 0x5f
        /*0022*/ 	.short	0x0101


	//----- nvinfo : EIATTR_VRC_CTA_INIT_COUNT
	.align		4
        /*0024*/ 	.byte	0x02, 0x4a
	.zero		1
	.zero		1


	//----- nvinfo : EIATTR_EXIT_INSTR_OFFSETS
	.align		4
        /*0028*/ 	.byte	0x04, 0x1c
        /*002a*/ 	.short	(.L_148 - .L_147)


	//   ....[0]....
.L_147:
        /*002c*/ 	.word	0x00000010


	//----- nvinfo : EIATTR_MAX_THREADS
	.align		4
.L_148:
        /*0030*/ 	.byte	0x04, 0x05
        /*0032*/ 	.short	(.L_150 - .L_149)
.L_149:
        /*0034*/ 	.word	0x00000180
        /*0038*/ 	.word	0x00000001
        /*003c*/ 	.word	0x00000001


	//----- nvinfo : EIATTR_CBANK_PARAM_SIZE
	.align		4
.L_150:
        /*0040*/ 	.byte	0x03, 0x19
        /*0042*/ 	.short	0x0a00


	//----- nvinfo : EIATTR_PARAM_CBANK
	.align		4
        /*0044*/ 	.byte	0x04, 0x0a
        /*0046*/ 	.short	(.L_152 - .L_151)
	.align		4
.L_151:
        /*0048*/ 	.word	index@(.nv.constant0._ZN7cutlass13device_kernelIN5flash11enable_sm90INS1_16FlashAttnFwdSm90INS1_25CollectiveMainloopFwdSm90ILi2EN4cute5tupleIJNS5_1CILi1EEES8_S8_EEENS6_IJNS7_ILi128EEENS7_ILi160EEENS7_ILi192EEEEEELi128ENS_12float_e4m3_tEfNS_4arch4Sm90ELb0ELb1ELb0ELb1ELb0ELb1ELb0ELb1ELb1ELb0ELb0ELb0EEENS1_21CollectiveEpilogueFwdINS6_IJSA_SA_SB_EEES9_NS_10bfloat16_tESG_Li256ELb1ELb0ELb0ELb1EEENS1_36VarlenDynamicPersistentTileSchedulerILi128ELi160ELi256ELi128ELb0ELb0ELb1ELb1ELb0ELb1EEEEEEEEEvNT_6ParamsE)
        /*004c*/ 	.short	0x0380
        /*004e*/ 	.short	0x0a00


	//----- nvinfo : EIATTR_SW_WAR
	.align		4
.L_152:
        /*0050*/ 	.byte	0x04, 0x36
        /*0052*/ 	.short	(.L_154 - .L_153)
.L_153:
        /*0054*/ 	.word	0x00000008
.L_154:


//--------------------- .nv.info._ZN7cutlass13device_kernelIN5flash11enable_sm90INS1_16FlashAttnFwdSm90INS1_25CollectiveMainloopFwdSm90ILi2EN4cute5tupleIJNS5_1CILi1EEES8_S8_EEENS6_IJNS7_ILi128EEENS7_ILi160EEENS7_ILi192EEEEEELi128ENS_12float_e4m3_tEfNS_4arch4Sm90ELb1ELb0ELb0ELb0ELb0ELb0ELb0ELb1ELb1ELb0ELb0ELb0EEENS1_21CollectiveEpilogueFwdINS6_IJSA_SA_SB_EEES9_NS_10bfloat16_tESG_Li256ELb0ELb0ELb0ELb1EEENS1_30DynamicPersistentTileSchedulerILi256ELi128ELb0ELb0ELb1EEEEEEEEEvNT_6ParamsE --------------------------
	.section	.nv.info._ZN7cutlass13device_kernelIN5flash11enable_sm90INS1_16FlashAttnFwdSm90INS1_25CollectiveMainloopFwdSm90ILi2EN4cute5tupleIJNS5_1CILi1EEES8_S8_EEENS6_IJNS7_ILi128EEENS7_ILi160EEENS7_ILi192EEEEEELi128ENS_12float_e4m3_tEfNS_4arch4Sm90ELb1ELb0ELb0ELb0ELb0ELb0ELb0ELb1ELb1ELb0ELb0ELb0EEENS1_21CollectiveEpilogueFwdINS6_IJSA_SA_SB_EEES9_NS_10bfloat16_tESG_Li256ELb0ELb0ELb0ELb1EEENS1_30DynamicPersistentTileSchedulerILi256ELi128ELb0ELb0ELb1EEEEEEEEEvNT_6ParamsE,"",@"SHT_CUDA_INFO"
	.sectionflags	@""
	.align	4


	//----- nvinfo : EIATTR_CUDA_API_VERSION
	.align		4
        /*0000*/ 	.byte	0x04, 0x37
        /*0002*/ 	.short	(.L_156 - .L_155)
.L_155:
        /*0004*/ 	.word	0x00000082


	//----- nvinfo : EIATTR_KPARAM_INFO
	.align		4
.L_156:
        /*0008*/ 	.byte	0x04, 0x17
        /*000a*/ 	.short	(.L_158 - .L_157)
.L_157:
        /*000c*/ 	.word	0x00000000
        /*0010*/ 	.short	0x0000
        /*0012*/ 	.short	0x0000
        /*0014*/ 	.byte	0x00, 0xf0, 0x01, 0x2e


	//----- nvinfo : EIATTR_SPARSE_MMA_MASK
	.align		4
.L_158:
        /*0018*/ 	.byte	0x03, 0x50
        /*001a*/ 	.short	0x0000


	//----- nvinfo : EIATTR_MAXREG_COUNT
	.align		4
        /*001c*/ 	.byte	0x03, 0x1b
        /*001e*/ 	.short	0x00a8


	//----- nvinfo : EIATTR_MERCURY_ISA_VERSION
	.align		4
        /*0020*/ 	.byte	0x03, 0x5f
        /*0022*/ 	.short	0x0101


	//----- nvinfo : EIATTR_VRC_CTA_INIT_COUNT
	.align		4
        /*0024*/ 	.byte	0x02, 0x4a
	.zero		1
	.zero		1


	//----- nvinfo : EIATTR_EXIT_INSTR_OFFSETS
	.align		4
        /*0028*/ 	.byte	0x04, 0x1c
        /*002a*/ 	.short	(.L_160 - .L_159)


	//   ....[0]....
.L_159:
        /*002c*/ 	.word	0x00000010


	//----- nvinfo : EIATTR_MAX_THREADS
	.align		4
.L_160:
        /*0030*/ 	.byte	0x04, 0x05
        /*0032*/ 	.short	(.L_162 - .L_161)
.L_161:
        /*0034*/ 	.word	0x00000180
        /*0038*/ 	.word	0x00000001
        /*003c*/ 	.word	0x00000001


	//----- nvinfo : EIATTR_CBANK_PARAM_SIZE
	.align		4
.L_162:
        /*0040*/ 	.byte	0x03, 0x19
        /*0042*/ 	.short	0x0b80


	//----- nvinfo : EIATTR_PARAM_CBANK
	.align		4
        /*0044*/ 	.byte	0x04, 0x0a
        /*0046*/ 	.short	(.L_164 - .L_163)
	.align		4
.L_163:
        /*0048*/ 	.word	index@(.nv.constant0._ZN7cutlass13device_kernelIN5flash11enable_sm90INS1_16FlashAttnFwdSm90INS1_25CollectiveMainloopFwdSm90ILi2EN4cute5tupleIJNS5_1CILi1EEES8_S8_EEENS6_IJNS7_ILi128EEENS7_ILi160EEENS7_ILi192EEEEEELi128ENS_12float_e4m3_tEfNS_4arch4Sm90ELb1ELb0ELb0ELb0ELb0ELb0ELb0ELb1ELb1ELb0ELb0ELb0EEENS1_21CollectiveEpilogueFwdINS6_IJSA_SA_SB_EEES9_NS_10bfloat16_tESG_Li256ELb0ELb0ELb0ELb1EEENS1_30DynamicPersistentTileSchedulerILi256ELi128ELb0ELb0ELb1EEEEEEEEEvNT_6ParamsE)
        /*004c*/ 	.short	0x0380
        /*004e*/ 	.short	0x0b80


	//----- nvinfo : EIATTR_SW_WAR
	.align		4
.L_164:
        /*0050*/ 	.byte	0x04, 0x36
        /*0052*/ 	.short	(.L_166 - .L_165)
.L_165:
        /*0054*/ 	.word	0x00000008
.L_166:


//--------------------- .nv.info._ZN7cutlass13device_kernelIN5flash11enable_sm90INS1_16FlashAttnFwdSm90INS1_25CollectiveMainloopFwdSm90ILi2EN4cute5tupleIJNS5_1CILi1EEES8_S8_EEENS6_IJNS7_ILi128EEENS7_ILi160EEENS7_ILi192EEEEEELi128ENS_12float_e4m3_tEfNS_4arch4Sm90ELb1ELb0ELb0ELb1ELb0ELb0ELb0ELb1ELb1ELb0ELb0ELb0EEENS1_21CollectiveEpilogueFwdINS6_IJSA_SA_SB_EEES9_NS_10bfloat16_tESG_Li256ELb1ELb0ELb0ELb1EEENS1_36VarlenDynamicPersistentTileSchedulerILi128ELi160ELi256ELi128ELb0ELb0ELb1ELb1ELb1ELb1EEEEEEEEEvNT_6ParamsE --------------------------
	.section	.nv.info._ZN7cutlass13device_kernelIN5flash11enable_sm90INS1_16FlashAttnFwdSm90INS1_25CollectiveMainloopFwdSm90ILi2EN4cute5tupleIJNS5_1CILi1EEES8_S8_EEENS6_IJNS7_ILi128EEENS7_ILi160EEENS7_ILi192EEEEEELi128ENS_12float_e4m3_tEfNS_4arch4Sm90ELb1ELb0ELb0ELb1ELb0ELb0ELb0ELb1ELb1ELb0ELb0ELb0EEENS1_21CollectiveEpilogueFwdINS6_IJSA_SA_SB_EEES9_NS_10bfloat16_tESG_Li256ELb1ELb0ELb0ELb1EEENS1_36VarlenDynamicPersistentTileSchedulerILi128ELi160ELi256ELi128ELb0ELb0ELb1ELb1ELb1ELb1EEEEEEEEEvNT_6ParamsE,"",@"SHT_CUDA_INFO"
	.sectionflags	@""
	.align	4


	//----- nvinfo : EIATTR_CUDA_API_VERSION
	.align		4
        /*0000*/ 	.byte	0x04, 0x37
        /*0002*/ 	.short	(.L_168 - .L_167)
.L_167:
        /*0004*/ 	.word	0x00000082


	//----- nvinfo : EIATTR_KPARAM_INFO
	.align		4
.L_168:
        /*0008*/ 	.byte	0x04, 0x17
        /*000a*/ 	.short	(.L_170 - .L_169)
.L_169:
        /*000c*/ 	.word	0x00000000
        /*0010*/ 	.short	0x0000
        /*0012*/ 	.short	0x0000
        /*0014*/ 	.byte	0x00, 0xf0, 0x01, 0x28


	//----- nvinfo : EIATTR_SPARSE_MMA_MASK
	.align		4
.L_170:
        /*0018*/ 	.byte	0x03, 0x50
        /*001a*/ 	.short	0x0000


	//----- nvinfo : EIATTR_MAXREG_COUNT
	.align		4
        /*001c*/ 	.byte	0x03, 0x1b
        /*001e*/ 	.short	0x00a8


	//----- nvinfo : EIATTR_MERCURY_ISA_VERSION
	.align		4
        /*0020*/ 	.byte	0x03, 0x5f
        /*0022*/ 	.short	0x0101


	//----- nvinfo : EIATTR_VRC_CTA_INIT_COUNT
	.align		4
        /*0024*/ 	.byte	0x02, 0x4a
	.zero		1
	.zero		1


	//----- nvinfo : EIATTR_EXIT_INSTR_OFFSETS
	.align		4
        /*0028*/ 	.byte	0x04, 0x1c
        /*002a*/ 	.short	(.L_172 - .L_171)


	//   ....[0]....
.L_171:
        /*002c*/ 	.word	0x00000010


	//----- nvinfo : EIATTR_MAX_THREADS
	.align		4
.L_172:
        /*0030*/ 	.byte	0x04, 0x05
        /*0032*/ 	.short	(.L_174 - .L_173)
.L_173:
        /*0034*/ 	.word	0x00000180
        /*0038*/ 	.word	0x00000001
        /*003c*/ 	.word	0x00000001


	//----- nvinfo : EIATTR_CBANK_PARAM_SIZE
	.align		4
.L_174:
        /*0040*/ 	.byte	0x03, 0x19
        /*0042*/ 	.short	0x0a00


	//----- nvinfo : EIATTR_PARAM_CBANK
	.align		4
        /*0044*/ 	.byte	0x04, 0x0a
        /*0046*/ 	.short	(.L_176 - .L_175)
	.align		4
.L_175:
        /*0048*/ 	.word	index@(.nv.constant0._ZN7cutlass13device_kernelIN5flash11enable_sm90INS1_16FlashAttnFwdSm90INS1_25CollectiveMainloopFwdSm90ILi2EN4cute5tupleIJNS5_1CILi1EEES8_S8_EEENS6_IJNS7_ILi128EEENS7_ILi160EEENS7_ILi192EEEEEELi128ENS_12float_e4m3_tEfNS_4arch4Sm90ELb1ELb0ELb0ELb1ELb0ELb0ELb0ELb1ELb1ELb0ELb0ELb0EEENS1_21CollectiveEpilogueFwdINS6_IJSA_SA_SB_EEES9_NS_10bfloat16_tESG_Li256ELb1ELb0ELb0ELb1EEENS1_36VarlenDynamicPersistentTileSchedulerILi128ELi160ELi256ELi128ELb0ELb0ELb1ELb1ELb1ELb1EEEEEEEEEvNT_6ParamsE)
        /*004c*/ 	.short	0x0380
        /*004e*/ 	.short	0x0a00


	//----- nvinfo : EIATTR_SW_WAR
	.align		4
.L_176:
        /*0050*/ 	.byte	0x04, 0x36
        /*0052*/ 	.short	(.L_178 - .L_177)
.L_177:
        /*0054*/ 	.word	0x00000008
.L_178:


//--------------------- .nv.info._ZN7cutlass13device_kernelIN5flash11enable_sm90INS1_16FlashAttnFwdSm90INS1_25CollectiveMainloopFwdSm90ILi2EN4cute5tupleIJNS5_1CILi1EEES8_S8_EEENS6_IJNS7_ILi128EEENS7_ILi160EEENS7_ILi192EEEEEELi128ENS_12float_e4m3_tEfNS_4arch4Sm90ELb1ELb0ELb0ELb1ELb0ELb1ELb0ELb1ELb1ELb0ELb0ELb0EEENS1_21CollectiveEpilogueFwdINS6_IJSA_SA_SB_EEES9_NS_10bfloat16_tESG_Li256ELb1ELb0ELb0ELb1EEENS1_36VarlenDynamicPersistentTileSchedulerILi128ELi160ELi256ELi128ELb0ELb0ELb1ELb1ELb1ELb1EEEEEEEEEvNT_6ParamsE --------------------------
	.section	.nv.info._ZN7cutlass13device_kernelIN5flash11enable_sm90INS1_16FlashAttnFwdSm90INS1_25CollectiveMainloopFwdSm90ILi2EN4cute5tupleIJNS5_1CILi1EEES8_S8_EEENS6_IJNS7_ILi128EEENS7_ILi160EEENS7_ILi192EEEEEELi128ENS_12float_e4m3_tEfNS_4arch4Sm90ELb1ELb0ELb0ELb1ELb0ELb1ELb0ELb1ELb1ELb0ELb0ELb0EEENS1_21CollectiveEpilogueFwdINS6_IJSA_SA_SB_EEES9_NS_10bfloat16_tESG_Li256ELb1ELb0ELb0ELb1EEENS1_36VarlenDynamicPersistentTileSchedulerILi128ELi160ELi256ELi128ELb0ELb0ELb1ELb1ELb1ELb1EEEEEEEEEvNT_6ParamsE,"",@"SHT_CUDA_INFO"
	.sectionflags	@""
	.align	4


	//----- nvinfo : EIATTR_CUDA_API_VERSION
	.align		4
        /*0000*/ 	.byte	0x04, 0x37
        /*0002*/ 	.short	(.L_180 - .L_179)
.L_179:
        /*0004*/ 	.word	0x00000082


	//----- nvinfo : EIATTR_KPARAM_INFO
	.align		4
.L_180:
        /*0008*/ 	.byte	0x04, 0x17
        /*000a*/ 	.short	(.L_182 - .L_181)
.L_181:
        /*000c*/ 	.word	0x00000000
        /*0010*/ 	.short	0x0000
        /*0012*/ 	.short	0x0000
        /*0014*/ 	.byte	0x00, 0xf0, 0x01, 0x28


	//----- nvinfo : EIATTR_SPARSE_MMA_MASK
	.align		4
.L_182:
        /*0018*/ 	.byte	0x03, 0x50
        /*001a*/ 	.short	0x0000


	//----- nvinfo : EIATTR_MAXREG_COUNT
	.align		4
        /*001c*/ 	.byte	0x03, 0x1b
        /*001e*/ 	.short	0x00a8


	//----- nvinfo : EIATTR_MERCURY_ISA_VERSION
	.align		4
        /*0020*/ 	.byte	0x03, 0x5f
        /*0022*/ 	.short	0x0101


	//----- nvinfo : EIATTR_VRC_CTA_INIT_COUNT
	.align		4
        /*0024*/ 	.byte	0x02, 0x4a
	.zero		1
	.zero		1


	//----- nvinfo : EIATTR_EXIT_INSTR_OFFSETS
	.align		4
        /*0028*/ 	.byte	0x04, 0x1c
        /*002a*/ 	.short	(.L_184 - .L_183)


	//   ....[0]....
.L_183:
        /*002c*/ 	.word	0x00000010


	//----- nvinfo : EIATTR_MAX_THREADS
	.align		4
.L_184:
        /*0030*/ 	.byte	0x04, 0x05
        /*0032*/ 	.short	(.L_186 - .L_185)
.L_185:
        /*0034*/ 	.word	0x00000180
        /*0038*/ 	.word	0x00000001
        /*003c*/ 	.word	0x00000001


	//----- nvinfo : EIATTR_CBANK_PARAM_SIZE
	.align		4
.L_186:
        /*0040*/ 	.byte	0x03, 0x19
        /*0042*/ 	.short	0x0a00


	//----- nvinfo : EIATTR_PARAM_CBANK
	.align		4
        /*0044*/ 	.byte	0x04, 0x0a
        /*0046*/ 	.short	(.L_188 - .L_187)
	.align		4
.L_187:
        /*0048*/ 	.word	index@(.nv.constant0._ZN7cutlass13device_kernelIN5flash11enable_sm90INS1_16FlashAttnFwdSm90INS1_25CollectiveMainloopFwdSm90ILi2EN4cute5tupleIJNS5_1CILi1EEES8_S8_EEENS6_IJNS7_ILi128EEENS7_ILi160EEENS7_ILi192EEEEEELi128ENS_12float_e4m3_tEfNS_4arch4Sm90ELb1ELb0ELb0ELb1ELb0ELb1ELb0ELb1ELb1ELb0ELb0ELb0EEENS1_21CollectiveEpilogueFwdINS6_IJSA_SA_SB_EEES9_NS_10bfloat16_tESG_Li256ELb1ELb0ELb0ELb1EEENS1_36VarlenDynamicPersistentTileSchedulerILi128ELi160ELi256ELi128ELb0ELb0ELb1ELb1ELb1ELb1EEEEEEEEEvNT_6ParamsE)
        /*004c*/ 	.short	0x0380
        /*004e*/ 	.short	0x0a00


	//----- nvinfo : EIATTR_SW_WAR
	.align		4
.L_188:
        /*0050*/ 	.byte	0x04, 0x36
        /*0052*/ 	.short	(.L_190 - .L_189)
.L_189:
        /*0054*/ 	.word	0x00000008
.L_190:


//--------------------- .nv.callgraph             --------------------------
	.section	.nv.callgraph,"",@"SHT_CUDA_CALLGRAPH"
	.align	4
	.sectionentsize	8
	.align		4
        /*0000*/ 	.word	0x00000000
	.align		4
        /*0004*/ 	.word	0xffffffff
	.align		4
        /*0008*/ 	.word	0x00000000
	.align		4
        /*000c*/ 	.word	0xfffffffe
	.align		4
        /*0010*/ 	.word	0x00000000
	.align		4
        /*0014*/ 	.word	0xfffffffd
	.align		4
        /*0018*/ 	.word	0x00000000
	.align		4
        /*001c*/ 	.word	0xfffffffc


//--------------------- .nv.constant4             --------------------------
	.section	.nv.constant4,"a",@progbits
	.align	8
	.align		8
.nv.constant4:
        /*0000*/ 	.dword	_ZN70_INTERNAL_b005bac4_34_flash_fwd_hdim192_128_e4m3_sm90_cu_f3e6f9ee_31054cuda3std3__45__cpo5beginE
	.align		8
        /*0008*/ 	.dword	_ZN70_INTERNAL_b005bac4_34_flash_fwd_hdim192_128_e4m3_sm90_cu_f3e6f9ee_31054cuda3std3__45__cpo3endE
	.align		8
        /*0010*/ 	.dword	_ZN70_INTERNAL_b005bac4_34_flash_fwd_hdim192_128_e4m3_sm90_cu_f3e6f9ee_31054cuda3std3__45__cpo6cbeginE
	.align		8
        /*0018*/ 	.dword	_ZN70_INTERNAL_b005bac4_34_flash_fwd_hdim192_128_e4m3_sm90_cu_f3e6f9ee_31054cuda3std3__45__cpo4cendE
	.align		8
        /*0020*/ 	.dword	_ZN70_INTERNAL_b005bac4_34_flash_fwd_hdim192_128_e4m3_sm90_cu_f3e6f9ee_31054cuda3std3__472_GLOBAL__N__b005bac4_34_flash_fwd_hdim192_128_e4m3_sm90_cu_f3e6f9ee_31056ignoreE
	.align		8
        /*0028*/ 	.dword	_ZN70_INTERNAL_b005bac4_34_flash_fwd_hdim192_128_e4m3_sm90_cu_f3e6f9ee_31054cuda3std3__419piecewise_constructE
	.align		8
        /*0030*/ 	.dword	_ZN70_INTERNAL_b005bac4_34_flash_fwd_hdim192_128_e4m3_sm90_cu_f3e6f9ee_31054cuda3std3__48in_placeE
	.align		8
        /*0038*/ 	.dword	_ZN70_INTERNAL_b005bac4_34_flash_fwd_hdim192_128_e4m3_sm90_cu_f3e6f9ee_31054cuda3std6ranges3__45__cpo4swapE
	.align		8
        /*0040*/ 	.dword	_ZN70_INTERNAL_b005bac4_34_flash_fwd_hdim192_128_e4m3_sm90_cu_f3e6f9ee_31054cuda3std6ranges3__45__cpo9iter_moveE
	.align		8
        /*0048*/ 	.dword	_ZN70_INTERNAL_b005bac4_34_flash_fwd_hdim192_128_e4m3_sm90_cu_f3e6f9ee_31054cute7productE
	.align		8
        /*0050*/ 	.dword	_ZN70_INTERNAL_b005bac4_34_flash_fwd_hdim192_128_e4m3_sm90_cu_f3e6f9ee_31054cute1_E


//--------------------- .text._ZN7cutlass13device_kernelIN5flash11enable_sm90INS1_16FlashAttnFwdSm90INS1_25CollectiveMainloopFwdSm90ILi2EN4cute5tupleIJNS5_1CILi1EEES8_S8_EEENS6_IJNS7_ILi128EEENS7_ILi160EEENS7_ILi192EEEEEELi128ENS_12float_e4m3_tEfNS_4arch4Sm90ELb0ELb0ELb0ELb0ELb0ELb0ELb0ELb1ELb1ELb0ELb0ELb0EEENS1_21CollectiveEpilogueFwdINS6_IJSA_SA_SB_EEES9_NS_10bfloat16_tESG_Li256ELb0ELb0ELb0ELb1EEENS1_29StaticPersistentTileSchedulerILb0EEEEEEEEEvNT_6ParamsE --------------------------
	.section	.text._ZN7cutlass13device_kernelIN5flash11enable_sm90INS1_16FlashAttnFwdSm90INS1_25CollectiveMainloopFwdSm90ILi2EN4cute5tupleIJNS5_1CILi1EEES8_S8_EEENS6_IJNS7_ILi128EEENS7_ILi160EEENS7_ILi192EEEEEELi128ENS_12float_e4m3_tEfNS_4arch4Sm90ELb0ELb0ELb0ELb0ELb0ELb0ELb0ELb1ELb1ELb0ELb0ELb0EEENS1_21CollectiveEpilogueFwdINS6_IJSA_SA_SB_EEES9_NS_10bfloat16_tESG_Li256ELb0ELb0ELb0ELb1EEENS1_29StaticPersistentTileSchedulerILb0EEEEEEEEEvNT_6ParamsE,"ax",@progbits
	.align	128
.text._ZN7cutlass13device_kernelIN5flash11enable_sm90INS1_16FlashAttnFwdSm90INS1_25CollectiveMainloopFwdSm90ILi2EN4cute5tupleIJNS5_1CILi1EEES8_S8_EEENS6_IJNS7_ILi128EEENS7_ILi160EEENS7_ILi192EEEEEELi128ENS_12float_e4m3_tEfNS_4arch4Sm90ELb0ELb0ELb0ELb0ELb0ELb0ELb0ELb1ELb1ELb0ELb0ELb0EEENS1_21CollectiveEpilogueFwdINS6_IJSA_SA_SB_EEES9_NS_10bfloat16_tESG_Li256ELb0ELb0ELb0ELb1EEENS1_29StaticPersistentTileSchedulerILb0EEEEEEEEEvNT_6ParamsE:
        .type           _ZN7cutlass13device_kernelIN5flash11enable_sm90INS1_16FlashAttnFwdSm90INS1_25CollectiveMainloopFwdSm90ILi2EN4cute5tupleIJNS5_1CILi1EEES8_S8_EEENS6_IJNS7_ILi128EEENS7_ILi160EEENS7_ILi192EEEEEELi128ENS_12float_e4m3_tEfNS_4arch4Sm90ELb0ELb0ELb0ELb0ELb0ELb0ELb0ELb1ELb1ELb0ELb0ELb0EEENS1_21CollectiveEpilogueFwdINS6_IJSA_SA_SB_EEES9_NS_10bfloat16_tESG_Li256ELb0ELb0ELb0ELb1EEENS1_29StaticPersistentTileSchedulerILb0EEEEEEEEEvNT_6ParamsE,@function
        .size           _ZN7cutlass13device_kernelIN5flash11enable_sm90INS1_16FlashAttnFwdSm90INS1_25CollectiveMainloopFwdSm90ILi2EN4cute5tupleIJNS5_1CILi1EEES8_S8_EEENS6_IJNS7_ILi128EEENS7_ILi160EEENS7_ILi192EEEEEELi128ENS_12float_e4m3_tEfNS_4arch4Sm90ELb0ELb0ELb0ELb0ELb0ELb0ELb0ELb1ELb1ELb0ELb0ELb0EEENS1_21CollectiveEpilogueFwdINS6_IJSA_SA_SB_EEES9_NS_10bfloat16_tESG_Li256ELb0ELb0ELb0ELb1EEENS1_29StaticPersistentTileSchedulerILb0EEEEEEEEEvNT_6ParamsE,(.L_x_10 - _ZN7cutlass13device_kernelIN5flash11enable_sm90INS1_16FlashAttnFwdSm90INS1_25CollectiveMainloopFwdSm90ILi2EN4cute5tupleIJNS5_1CILi1EEES8_S8_EEENS6_IJNS7_ILi128EEENS7_ILi160EEENS7_ILi192EEEEEELi128ENS_12float_e4m3_tEfNS_4arch4Sm90ELb0ELb0ELb0ELb0ELb0ELb0ELb0ELb1ELb1ELb0ELb0ELb0EEENS1_21CollectiveEpilogueFwdINS6_IJSA_SA_SB_EEES9_NS_10bfloat16_tESG_Li256ELb0ELb0ELb0ELb1EEENS1_29StaticPersistentTileSchedulerILb0EEEEEEEEEvNT_6ParamsE)
        .other          _ZN7cutlass13device_kernelIN5flash11enable_sm90INS1_16FlashAttnFwdSm90INS1_25CollectiveMainloopFwdSm90ILi2EN4cute5tupleIJNS5_1CILi1EEES8_S8_EEENS6_IJNS7_ILi128EEENS7_ILi160EEENS7_ILi192EEEEEELi128ENS_12float_e4m3_tEfNS_4arch4Sm90ELb0ELb0ELb0ELb0ELb0ELb0ELb0ELb1ELb1ELb0ELb0ELb0EEENS1_21CollectiveEpilogueFwdINS6_IJSA_SA_SB_EEES9_NS_10bfloat16_tESG_Li256ELb0ELb0ELb0ELb1EEENS1_29StaticPersistentTileSchedulerILb0EEEEEEEEEvNT_6ParamsE,@"STO_CUDA_ENTRY STV_DEFAULT"
_ZN7cutlass13device_kernelIN5flash11enable_sm90INS1_16FlashAttnFwdSm90INS1_25CollectiveMainloopFwdSm90ILi2EN4cute5tupleIJNS5_1CILi1EEES8_S8_EEENS6_IJNS7_ILi128EEENS7_ILi160EEENS7_ILi192EEEEEELi128ENS_12float_e4m3_tEfNS_4arch4Sm90ELb0ELb0ELb0ELb0ELb0ELb0ELb0ELb1ELb1ELb0ELb0ELb0EEENS1_21CollectiveEpilogueFwdINS6_IJSA_SA_SB_EEES9_NS_10bfloat16_tESG_Li256ELb0ELb0ELb0ELb1EEENS1_29StaticPersistentTileSchedulerILb0EEEEEEEEEvNT_6ParamsE:
[----:B------:R-:W-:Y:S01]  /*0000*/  LDC R1, c[0x0][0x37c] ;  /* 0x0000df00ff017b82 */ /* 0x000fe20000000800 */
[----:B------:R-:W-:Y:S05]  /*0010*/  EXIT ;  /* 0x000000000000794d */ /* 0x000fea0003800000 */
.L_x_0:
[----:B------:R-:W-:-:S00]  /*0020*/  BRA `(.L_x_0) ;  /* 0xfffffffc00fc7947 */ /* 0x000fc0000383ffff */
[----:B------:R-:W-:-:S00]  /*0030*/  NOP ;  /* 0x0000000000007918 */ /* 0x000fc00000000000 */
        /* <DEDUP_REMOVED lines=12> */
.L_x_10:


//--------------------- .text._ZN7cutlass13device_kernelIN5flash11enable_sm90INS1_16FlashAttnFwdSm90INS1_25CollectiveMainloopFwdSm90ILi2EN4cute5tupleIJNS5_1CILi2EEENS7_ILi1EEES9_EEENS6_IJNS7_ILi128EEENS7_ILi160EEENS7_ILi192EEEEEELi128ENS_12float_e4m3_tEfNS_4arch4Sm90ELb0ELb0ELb0ELb0ELb0ELb0ELb0ELb1ELb1ELb0ELb0ELb0EEENS1_21CollectiveEpilogueFwdINS6_IJSB_SB_SC_EEESA_NS_10bfloat16_tESH_Li256ELb0ELb0ELb0ELb1EEENS1_29StaticPersistentTileSchedulerILb0EEEEEEEEEvNT_6ParamsE --------------------------
	.section	.text._ZN7cutlass13device_kernelIN5flash11enable_sm90INS1_16FlashAttnFwdSm90INS1_25CollectiveMainloopFwdSm90ILi2EN4cute5tupleIJNS5_1CILi2EEENS7_ILi1EEES9_EEENS6_IJNS7_ILi128EEENS7_ILi160EEENS7_ILi192EEEEEELi128ENS_12float_e4m3_tEfNS_4arch4Sm90ELb0ELb0ELb0ELb0ELb0ELb0ELb0ELb1ELb1ELb0ELb0ELb0EEENS1_21CollectiveEpilogueFwdINS6_IJSB_SB_SC_EEESA_NS_10bfloat16_tESH_Li256ELb0ELb0ELb0ELb1EEENS1_29StaticPersistentTileSchedulerILb0EEEEEEEEEvNT_6ParamsE,"ax",@progbits
	.align	128
.text._ZN7cutlass13device_kernelIN5flash11enable_sm90INS1_16FlashAttnFwdSm90INS1_25CollectiveMainloopFwdSm90ILi2EN4cute5tupleIJNS5_1CILi2EEENS7_ILi1EEES9_EEENS6_IJNS7_ILi128EEENS7_ILi160EEENS7_ILi192EEEEEELi128ENS_12float_e4m3_tEfNS_4arch4Sm90ELb0ELb0ELb0ELb0ELb0ELb0ELb0ELb1ELb1ELb0ELb0ELb0EEENS1_21CollectiveEpilogueFwdINS6_IJSB_SB_SC_EEESA_NS_10bfloat16_tESH_Li256ELb0ELb0ELb0ELb1EEENS1_29StaticPersistentTileSchedulerILb0EEEEEEEEEvNT_6ParamsE:
        .type           _ZN7cutlass13device_kernelIN5flash11enable_sm90INS1_16FlashAttnFwdSm90INS1_25CollectiveMainloopFwdSm90ILi2EN4cute5tupleIJNS5_1CILi2EEENS7_ILi1EEES9_EEENS6_IJNS7_ILi128EEENS7_ILi160EEENS7_ILi192EEEEEELi128ENS_12float_e4m3_tEfNS_4arch4Sm90ELb0ELb0ELb0ELb0ELb0ELb0ELb0ELb1ELb1ELb0ELb0ELb0EEENS1_21CollectiveEpilogueFwdINS6_IJSB_SB_SC_EEESA_NS_10bfloat16_tESH_Li256ELb0ELb0ELb0ELb1EEENS1_29StaticPersistentTileSchedulerILb0EEEEEEEEEvNT_6ParamsE,@function
        .size           _ZN7cutlass13device_kernelIN5flash11enable_sm90INS1_16FlashAttnFwdSm90INS1_25CollectiveMainloopFwdSm90ILi2EN4cute5tupleIJNS5_1CILi2EEENS7_ILi1EEES9_EEENS6_IJNS7_ILi128EEENS7_ILi160EEENS7_ILi192EEEEEELi128ENS_12float_e4m3_tEfNS_4arch4Sm90ELb0ELb0ELb0ELb0ELb0ELb0ELb0ELb1ELb1ELb0ELb0ELb0EEENS1_21CollectiveEpilogueFwdINS6_IJSB_SB_SC_EEESA_NS_10bfloat16_tESH_Li256ELb0ELb0ELb0ELb1EEENS1_29StaticPersistentTileSchedulerILb0EEEEEEEEEvNT_6ParamsE,(.L_x_11 - _ZN7cutlass13device_kernelIN5flash11enable_sm90INS1_16FlashAttnFwdSm90INS1_25CollectiveMainloopFwdSm90ILi2EN4cute5tupleIJNS5_1CILi2EEENS7_ILi1EEES9_EEENS6_IJNS7_ILi128EEENS7_ILi160EEENS7_ILi192EEEEEELi128ENS_12float_e4m3_tEfNS_4arch4Sm90ELb0ELb0ELb0ELb0ELb0ELb0ELb0ELb1ELb1ELb0ELb0ELb0EEENS1_21CollectiveEpilogueFwdINS6_IJSB_SB_SC_EEESA_NS_10bfloat16_tESH_Li256ELb0ELb0ELb0ELb1EEENS1_29StaticPersistentTileSchedulerILb0EEEEEEEEEvNT_6ParamsE)
        .other          _ZN7cutlass13device_kernelIN5flash11enable_sm90INS1_16FlashAttnFwdSm90INS1_25CollectiveMainloopFwdSm90ILi2EN4cute5tupleIJNS5_1CILi2EEENS7_ILi1EEES9_EEENS6_IJNS7_ILi128EEENS7_ILi160EEENS7_ILi192EEEEEELi128ENS_12float_e4m3_tEfNS_4arch4Sm90ELb0ELb0ELb0ELb0ELb0ELb0ELb0ELb1ELb1ELb0ELb0ELb0EEENS1_21CollectiveEpilogueFwdINS6_IJSB_SB_SC_EEESA_NS_10bfloat16_tESH_Li256ELb0ELb0ELb0ELb1EEENS1_29StaticPersistentTileSchedulerILb0EEEEEEEEEvNT_6ParamsE,@"STO_CUDA_ENTRY STV_DEFAULT"
_ZN7cutlass13device_kernelIN5flash11enable_sm90INS1_16FlashAttnFwdSm90INS1_25CollectiveMainloopFwdSm90ILi2EN4cute5tupleIJNS5_1CILi2EEENS7_ILi1EEES9_EEENS6_IJNS7_ILi128EEENS7_ILi160EEENS7_ILi192EEEEEELi128ENS_12float_e4m3_tEfNS_4arch4Sm90ELb0ELb0ELb0ELb0ELb0ELb0ELb0ELb1ELb1ELb0ELb0ELb0EEENS1_21CollectiveEpilogueFwdINS6_IJSB_SB_SC_EEESA_NS_10bfloat16_tESH_Li256ELb0ELb0ELb0ELb1EEENS1_29StaticPersistentTileSchedulerILb0EEEEEEEEEvNT_6ParamsE:
[----:B------:R-:W-:Y:S01]  /*0000*/  LDC R1, c[0x0][0x37c] ;  /* 0x0000df00ff017b82 */ /* 0x000fe20000000800 */
[----:B------:R-:W-:Y:S05]  /*0010*/  EXIT ;  /* 0x000000000000794d */ /* 0x000fea0003800000 */
.L_x_1:
        /* <DEDUP_REMOVED lines=14> */
.L_x_11:


//--------------------- .text._ZN7cutlass13device_kernelIN5flash11enable_sm90INS1_16FlashAttnFwdSm90INS1_25CollectiveMainloopFwdSm90ILi2EN4cute5tupleIJNS5_1CILi1EEES8_S8_EEENS6_IJNS7_ILi128EEENS7_ILi160EEENS7_ILi192EEEEEELi128ENS_12float_e4m3_tEfNS_4arch4Sm90ELb0ELb0ELb0ELb1ELb0ELb0ELb0ELb1ELb1ELb0ELb0ELb0EEENS1_21CollectiveEpilogueFwdINS6_IJSA_SA_SB_EEES9_NS_10bfloat16_tESG_Li256ELb1ELb0ELb0ELb1EEENS1_36VarlenDynamicPersistentTileSchedulerILi128ELi160ELi256ELi128ELb0ELb0ELb1ELb0ELb1ELb1EEEEEEEEEvNT_6ParamsE --------------------------
	.section	.text._ZN7cutlass13device_kernelIN5flash11enable_sm90INS1_16FlashAttnFwdSm90INS1_25CollectiveMainloopFwdSm90ILi2EN4cute5tupleIJNS5_1CILi1EEES8_S8_EEENS6_IJNS7_ILi128EEENS7_ILi160EEENS7_ILi192EEEEEELi128ENS_12float_e4m3_tEfNS_4arch4Sm90ELb0ELb0ELb0ELb1ELb0ELb0ELb0ELb1ELb1ELb0ELb0ELb0EEENS1_21CollectiveEpilogueFwdINS6_IJSA_SA_SB_EEES9_NS_10bfloat16_tESG_Li256ELb1ELb0ELb0ELb1EEENS1_36VarlenDynamicPersistentTileSchedulerILi128ELi160ELi256ELi128ELb0ELb0ELb1ELb0ELb1ELb1EEEEEEEEEvNT_6ParamsE,"ax",@progbits
	.align	128
.text._ZN7cutlass13device_kernelIN5flash11enable_sm90INS1_16FlashAttnFwdSm90INS1_25CollectiveMainloopFwdSm90ILi2EN4cute5tupleIJNS5_1CILi1EEES8_S8_EEENS6_IJNS7_ILi128EEENS7_ILi160EEENS7_ILi192EEEEEELi128ENS_12float_e4m3_tEfNS_4arch4Sm90ELb0ELb0ELb0ELb1ELb0ELb0ELb0ELb1ELb1ELb0ELb0ELb0EEENS1_21CollectiveEpilogueFwdINS6_IJSA_SA_SB_EEES9_NS_10bfloat16_tESG_Li256ELb1ELb0ELb0ELb1EEENS1_36VarlenDynamicPersistentTileSchedulerILi128ELi160ELi256ELi128ELb0ELb0ELb1ELb0ELb1ELb1EEEEEEEEEvNT_6ParamsE:
        .type           _ZN7cutlass13device_kernelIN5flash11enable_sm90INS1_16FlashAttnFwdSm90INS1_25CollectiveMainloopFwdSm90ILi2EN4cute5tupleIJNS5_1CILi1EEES8_S8_EEENS6_IJNS7_ILi128EEENS7_ILi160EEENS7_ILi192EEEEEELi128ENS_12float_e4m3_tEfNS_4arch4Sm90ELb0ELb0ELb0ELb1ELb0ELb0ELb0ELb1ELb1ELb0ELb0ELb0EEENS1_21CollectiveEpilogueFwdINS6_IJSA_SA_SB_EEES9_NS_10bfloat16_tESG_Li256ELb1ELb0ELb0ELb1EEENS1_36VarlenDynamicPersistentTileSchedulerILi128ELi160ELi256ELi128ELb0ELb0ELb1ELb0ELb1ELb1EEEEEEEEEvNT_6ParamsE,@function
        .size           _ZN7cutlass13device_kernelIN5flash11enable_sm90INS1_16FlashAttnFwdSm90INS1_25CollectiveMainloopFwdSm90ILi2EN4cute5tupleIJNS5_1CILi1EEES8_S8_EEENS6_IJNS7_ILi128EEENS7_ILi160EEENS7_ILi192EEEEEELi128ENS_12float_e4m3_tEfNS_4arch4Sm90ELb0ELb0ELb0ELb1ELb0ELb0ELb0ELb1ELb1ELb0ELb0ELb0EEENS1_21CollectiveEpilogueFwdINS6_IJSA_SA_SB_EEES9_NS_10bfloat16_tESG_Li256ELb1ELb0ELb0ELb1EEENS1_36VarlenDynamicPersistentTileSchedulerILi128ELi160ELi256ELi128ELb0ELb0ELb1ELb0ELb1ELb1EEEEEEEEEvNT_6ParamsE,(.L_x_12 - _ZN7cutlass13device_kernelIN5flash11enable_sm90INS1_16FlashAttnFwdSm90INS1_25CollectiveMainloopFwdSm90ILi2EN4cute5tupleIJNS5_1CILi1EEES8_S8_EEENS6_IJNS7_ILi128EEENS7_ILi160EEENS7_ILi192EEEEEELi128ENS_12float_e4m3_tEfNS_4arch4Sm90ELb0ELb0ELb0ELb1ELb0ELb0ELb0ELb1ELb1ELb0ELb0ELb0EEENS1_21CollectiveEpilogueFwdINS6_IJSA_SA_SB_EEES9_NS_10bfloat16_tESG_Li256ELb1ELb0ELb0ELb1EEENS1_36VarlenDynamicPersistentTileSchedulerILi128ELi160ELi256ELi128ELb0ELb0ELb1ELb0ELb1ELb1EEEEEEEEEvNT_6ParamsE)
        .other          _ZN7cutlass13device_kernelIN5flash11enable_sm90INS1_16FlashAttnFwdSm90INS1_25CollectiveMainloopFwdSm90ILi2EN4cute5tupleIJNS5_1CILi1EEES8_S8_EEENS6_IJNS7_ILi128EEENS7_ILi160EEENS7_ILi192EEEEEELi128ENS_12float_e4m3_tEfNS_4arch4Sm90ELb0ELb0ELb0ELb1ELb0ELb0ELb0ELb1ELb1ELb0ELb0ELb0EEENS1_21CollectiveEpilogueFwdINS6_IJSA_SA_SB_EEES9_NS_10bfloat16_tESG_Li256ELb1ELb0ELb0ELb1EEENS1_36VarlenDynamicPersistentTileSchedulerILi128ELi160ELi256ELi128ELb0ELb0ELb1ELb0ELb1ELb1EEEEEEEEEvNT_6ParamsE,@"STO_CUDA_ENTRY STV_DEFAULT"
_ZN7cutlass13device_kernelIN5flash11enable_sm90INS1_16FlashAttnFwdSm90INS1_25CollectiveMainloopFwdSm90ILi2EN4cute5tupleIJNS5_1CILi1EEES8_S8_EEENS6_IJNS7_ILi128EEENS7_ILi160EEENS7_ILi192EEEEEELi128ENS_12float_e4m3_tEfNS_4arch4Sm90ELb0ELb0ELb0ELb1ELb0ELb0ELb0ELb1ELb1ELb0ELb0ELb0EEENS1_21CollectiveEpilogueFwdINS6_IJSA_SA_SB_EEES9_NS_10bfloat16_tESG_Li256ELb1ELb0ELb0ELb1EEENS1_36VarlenDynamicPersistentTileSchedulerILi128ELi160ELi256ELi128ELb0ELb0ELb1ELb0ELb1ELb1EEEEEEEEEvNT_6ParamsE:
[----:B------:R-:W-:Y:S01]  /*0000*/  LDC R1, c[0x0][0x37c] ;  /* 0x0000df00ff017b82 */ /* 0x000fe20000000800 */
[----:B------:R-:W-:Y:S05]  /*0010*/  EXIT ;  /* 0x000000000000794d */ /* 0x000fea0003800000 */
.L_x_2:
        /* <DEDUP_REMOVED lines=14> */
.L_x_12:


//--------------------- .text._ZN7cutlass13device_kernelIN5flash11enable_sm90INS1_16FlashAttnFwdSm90INS1_25CollectiveMainloopFwdSm90ILi2EN4cute5tupleIJNS5_1CILi1EEES8_S8_EEENS6_IJNS7_ILi128EEENS7_ILi160EEENS7_ILi192EEEEEELi128ENS_12float_e4m3_tEfNS_4arch4Sm90ELb0ELb0ELb0ELb1ELb0ELb1ELb0ELb1ELb1ELb0ELb0ELb0EEENS1_21CollectiveEpilogueFwdINS6_IJSA_SA_SB_EEES9_NS_10bfloat16_tESG_Li256ELb1ELb0ELb0ELb1EEENS1_36VarlenDynamicPersistentTileSchedulerILi128ELi160ELi256ELi128ELb0ELb0ELb1ELb0ELb1ELb1EEEEEEEEEvNT_6ParamsE --------------------------
	.section	.text._ZN7cutlass13device_kernelIN5flash11enable_sm90INS1_16FlashAttnFwdSm90INS1_25CollectiveMainloopFwdSm90ILi2EN4cute5tupleIJNS5_1CILi1EEES8_S8_EEENS6_IJNS7_ILi128EEENS7_ILi160EEENS7_ILi192EEEEEELi128ENS_12float_e4m3_tEfNS_4arch4Sm90ELb0ELb0ELb0ELb1ELb0ELb1ELb0ELb1ELb1ELb0ELb0ELb0EEENS1_21CollectiveEpilogueFwdINS6_IJSA_SA_SB_EEES9_NS_10bfloat16_tESG_Li256ELb1ELb0ELb0ELb1EEENS1_36VarlenDynamicPersistentTileSchedulerILi128ELi160ELi256ELi128ELb0ELb0ELb1ELb0ELb1ELb1EEEEEEEEEvNT_6ParamsE,"ax",@progbits
	.align	128
.text._ZN7cutlass13device_kernelIN5flash11enable_sm90INS1_16FlashAttnFwdSm90INS1_25CollectiveMainloopFwdSm90ILi2EN4cute5tupleIJNS5_1CILi1EEES8_S8_EEENS6_IJNS7_ILi128EEENS7_ILi160EEENS7_ILi192EEEEEELi128ENS_12float_e4m3_tEfNS_4arch4Sm90ELb0ELb0ELb0ELb1ELb0ELb1ELb0ELb1ELb1ELb0ELb0ELb0EEENS1_21CollectiveEpilogueFwdINS6_IJSA_SA_SB_EEES9_NS_10bfloat16_tESG_Li256ELb1ELb0ELb0ELb1EEENS1_36VarlenDynamicPersistentTileSchedulerILi128ELi160ELi256ELi128ELb0ELb0ELb1ELb0ELb1ELb1EEEEEEEEEvNT_6ParamsE:
        .type           _ZN7cutlass13device_kernelIN5flash11enable_sm90INS1_16FlashAttnFwdSm90INS1_25CollectiveMainloopFwdSm90ILi2EN4cute5tupleIJNS5_1CILi1EEES8_S8_EEENS6_IJNS7_ILi128EEENS7_ILi160EEENS7_ILi192EEEEEELi128ENS_12float_e4m3_tEfNS_4arch4Sm90ELb0ELb0ELb0ELb1ELb0ELb1ELb0ELb1ELb1ELb0ELb0ELb0EEENS1_21CollectiveEpilogueFwdINS6_IJSA_SA_SB_EEES9_NS_10bfloat16_tESG_Li256ELb1ELb0ELb0ELb1EEENS1_36VarlenDynamicPersistentTileSchedulerILi128ELi160ELi256ELi128ELb0ELb0ELb1ELb0ELb1ELb1EEEEEEEEEvNT_6ParamsE,@function
        .size           _ZN7cutlass13device_kernelIN5flash11enable_sm90INS1_16FlashAttnFwdSm90INS1_25CollectiveMainloopFwdSm90ILi2EN4cute5tupleIJNS5_1CILi1EEES8_S8_EEENS6_IJNS7_ILi128EEENS7_ILi160EEENS7_ILi192EEEEEELi128ENS_12float_e4m3_tEfNS_4arch4Sm90ELb0ELb0ELb0ELb1ELb0ELb1ELb0ELb1ELb1ELb0ELb0ELb0EEENS1_21CollectiveEpilogueFwdINS6_IJSA_SA_SB_EEES9_NS_10bfloat16_tESG_Li256ELb1ELb0ELb0ELb1EEENS1_36VarlenDynamicPersistentTileSchedulerILi128ELi160ELi256ELi128ELb0ELb0ELb1ELb0ELb1ELb1EEEEEEEEEvNT_6ParamsE,(.L_x_13 - _ZN7cutlass13device_kernelIN5flash11enable_sm90INS1_16FlashAttnFwdSm90INS1_25CollectiveMainloopFwdSm90ILi2EN4cute5tupleIJNS5_1CILi1EEES8_S8_EEENS6_IJNS7_ILi128EEENS7_ILi160EEENS7_ILi192EEEEEELi128ENS_12float_e4m3_tEfNS_4arch4Sm90ELb0ELb0ELb0ELb1ELb0ELb1ELb0ELb1ELb1ELb0ELb0ELb0EEENS1_21CollectiveEpilogueFwdINS6_IJSA_SA_SB_EEES9_NS_10bfloat16_tESG_Li256ELb1ELb0ELb0ELb1EEENS1_36VarlenDynamicPersistentTileSchedulerILi128ELi160ELi256ELi128ELb0ELb0ELb1ELb0ELb1ELb1EEEEEEEEEvNT_6ParamsE)
        .other          _ZN7cutlass13device_kernelIN5flash11enable_sm90INS1_16FlashAttnFwdSm90INS1_25CollectiveMainloopFwdSm90ILi2EN4cute5tupleIJNS5_1CILi1EEES8_S8_EEENS6_IJNS7_ILi128EEENS7_ILi160EEENS7_ILi192EEEEEELi128ENS_12float_e4m3_tEfNS_4arch4Sm90ELb0ELb0ELb0ELb1ELb0ELb1ELb0ELb1ELb1ELb0ELb0ELb0EEENS1_21CollectiveEpilogueFwdINS6_IJSA_SA_SB_EEES9_NS_10bfloat16_tESG_Li256ELb1ELb0ELb0ELb1EEENS1_36VarlenDynamicPersistentTileSchedulerILi128ELi160ELi256ELi128ELb0ELb0ELb1ELb0ELb1ELb1EEEEEEEEEvNT_6ParamsE,@"STO_CUDA_ENTRY STV_DEFAULT"
_ZN7cutlass13device_kernelIN5flash11enable_sm90INS1_16FlashAttnFwdSm90INS1_25CollectiveMainloopFwdSm90ILi2EN4cute5tupleIJNS5_1CILi1EEES8_S8_EEENS6_IJNS7_ILi128EEENS7_ILi160EEENS7_ILi192EEEEEELi128ENS_12float_e4m3_tEfNS_4arch4Sm90ELb0ELb0ELb0ELb1ELb0ELb1ELb0ELb1ELb1ELb0ELb0ELb0EEENS1_21CollectiveEpilogueFwdINS6_IJSA_SA_SB_EEES9_NS_10bfloat16_tESG_Li256ELb1ELb0ELb0ELb1EEENS1_36VarlenDynamicPersistentTileSchedulerILi128ELi160ELi256ELi128ELb0ELb0ELb1ELb0ELb1ELb1EEEEEEEEEvNT_6ParamsE:
[----:B------:R-:W-:Y:S01]  /*0000*/  LDC R1, c[0x0][0x37c] ;  /* 0x0000df00ff017b82 */ /* 0x000fe20000000800 */
[----:B------:R-:W-:Y:S05]  /*0010*/  EXIT ;  /* 0x000000000000794d */ /* 0x000fea0003800000 */
.L_x_3:
        /* <DEDUP_REMOVED lines=14> */
.L_x_13:


//--------------------- .text._ZN7cutlass13device_kernelIN5flash11enable_sm90INS1_16FlashAttnFwdSm90INS1_25CollectiveMainloopFwdSm90ILi2EN4cute5tupleIJNS5_1CILi1EEES8_S8_EEENS6_IJNS7_ILi128EEENS7_ILi160EEENS7_ILi192EEEEEELi128ENS_12float_e4m3_tEfNS_4arch4Sm90ELb0ELb1ELb0ELb0ELb0ELb0ELb0ELb1ELb1ELb0ELb0ELb0EEENS1_21CollectiveEpilogueFwdINS6_IJSA_SA_SB_EEES9_NS_10bfloat16_tESG_Li256ELb0ELb0ELb0ELb1EEENS1_30DynamicPersistentTileSchedulerILi256ELi128ELb0ELb0ELb1EEEEEEEEEvNT_6ParamsE --------------------------
	.section	.text._ZN7cutlass13device_kernelIN5flash11enable_sm90INS1_16FlashAttnFwdSm90INS1_25CollectiveMainloopFwdSm90ILi2EN4cute5tupleIJNS5_1CILi1EEES8_S8_EEENS6_IJNS7_ILi128EEENS7_ILi160EEENS7_ILi192EEEEEELi128ENS_12float_e4m3_tEfNS_4arch4Sm90ELb0ELb1ELb0ELb0ELb0ELb0ELb0ELb1ELb1ELb0ELb0ELb0EEENS1_21CollectiveEpilogueFwdINS6_IJSA_SA_SB_EEES9_NS_10bfloat16_tESG_Li256ELb0ELb0ELb0ELb1EEENS1_30DynamicPersistentTileSchedulerILi256ELi128ELb0ELb0ELb1EEEEEEEEEvNT_6ParamsE,"ax",@progbits
	.align	128
.text._ZN7cutlass13device_kernelIN5flash11enable_sm90INS1_16FlashAttnFwdSm90INS1_25CollectiveMainloopFwdSm90ILi2EN4cute5tupleIJNS5_1CILi1EEES8_S8_EEENS6_IJNS7_ILi128EEENS7_ILi160EEENS7_ILi192EEEEEELi128ENS_12float_e4m3_tEfNS_4arch4Sm90ELb0ELb1ELb0ELb0ELb0ELb0ELb0ELb1ELb1ELb0ELb0ELb0EEENS1_21CollectiveEpilogueFwdINS6_IJSA_SA_SB_EEES9_NS_10bfloat16_tESG_Li256ELb0ELb0ELb0ELb1EEENS1_30DynamicPersistentTileSchedulerILi256ELi128ELb0ELb0ELb1EEEEEEEEEvNT_6ParamsE:
        .type           _ZN7cutlass13device_kernelIN5flash11enable_sm90INS1_16FlashAttnFwdSm90INS1_25CollectiveMainloopFwdSm90ILi2EN4cute5tupleIJNS5_1CILi1EEES8_S8_EEENS6_IJNS7_ILi128EEENS7_ILi160EEENS7_ILi192EEEEEELi128ENS_12float_e4m3_tEfNS_4arch4Sm90ELb0ELb1ELb0ELb0ELb0ELb0ELb0ELb1ELb1ELb0ELb0ELb0EEENS1_21CollectiveEpilogueFwdINS6_IJSA_SA_SB_EEES9_NS_10bfloat16_tESG_Li256ELb0ELb0ELb0ELb1EEENS1_30DynamicPersistentTileSchedulerILi256ELi128ELb0ELb0ELb1EEEEEEEEEvNT_6ParamsE,@function
        .size           _ZN7cutlass13device_kernelIN5flash11enable_sm90INS1_16FlashAttnFwdSm90INS1_25CollectiveMainloopFwdSm90ILi2EN4cute5tupleIJNS5_1CILi1EEES8_S8_EEENS6_IJNS7_ILi128EEENS7_ILi160EEENS7_ILi192EEEEEELi128ENS_12float_e4m3_tEfNS_4arch4Sm90ELb0ELb1ELb0ELb0ELb0ELb0ELb0ELb1ELb1ELb0ELb0ELb0EEENS1_21CollectiveEpilogueFwdINS6_IJSA_SA_SB_EEES9_NS_10bfloat16_tESG_Li256ELb0ELb0ELb0ELb1EEENS1_30DynamicPersistentTileSchedulerILi256ELi128ELb0ELb0ELb1EEEEEEEEEvNT_6ParamsE,(.L_x_14 - _ZN7cutlass13device_kernelIN5flash11enable_sm90INS1_16FlashAttnFwdSm90INS1_25CollectiveMainloopFwdSm90ILi2EN4cute5tupleIJNS5_1CILi1EEES8_S8_EEENS6_IJNS7_ILi128EEENS7_ILi160EEENS7_ILi192EEEEEELi128ENS_12float_e4m3_tEfNS_4arch4Sm90ELb0ELb1ELb0ELb0ELb0ELb0ELb0ELb1ELb1ELb0ELb0ELb0EEENS1_21CollectiveEpilogueFwdINS6_IJSA_SA_SB_EEES9_NS_10bfloat16_tESG_Li256ELb0ELb0ELb0ELb1EEENS1_30DynamicPersistentTileSchedulerILi256ELi128ELb0ELb0ELb1EEEEEEEEEvNT_6ParamsE)
        .other          _ZN7cutlass13device_kernelIN5flash11enable_sm90INS1_16FlashAttnFwdSm90INS1_25CollectiveMainloopFwdSm90ILi2EN4cute5tupleIJNS5_1CILi1EEES8_S8_EEENS6_IJNS7_ILi128EEENS7_ILi160EEENS7_ILi192EEEEEELi128ENS_12float_e4m3_tEfNS_4arch4Sm90ELb0ELb1ELb0ELb0ELb0ELb0ELb0ELb1ELb1ELb0ELb0ELb0EEENS1_21CollectiveEpilogueFwdINS6_IJSA_SA_SB_EEES9_NS_10bfloat16_tESG_Li256ELb0ELb0ELb0ELb1EEENS1_30DynamicPersistentTileSchedulerILi256ELi128ELb0ELb0ELb1EEEEEEEEEvNT_6ParamsE,@"STO_CUDA_ENTRY STV_DEFAULT"
_ZN7cutlass13device_kernelIN5flash11enable_sm90INS1_16FlashAttnFwdSm90INS1_25CollectiveMainloopFwdSm90ILi2EN4cute5tupleIJNS5_1CILi1EEES8_S8_EEENS6_IJNS7_ILi128EEENS7_ILi160EEENS7_ILi192EEEEEELi128ENS_12float_e4m3_tEfNS_4arch4Sm90ELb0ELb1ELb0ELb0ELb0ELb0ELb0ELb1ELb1ELb0ELb0ELb0EEENS1_21CollectiveEpilogueFwdINS6_IJSA_SA_SB_EEES9_NS_10bfloat16_tESG_Li256ELb0ELb0ELb0ELb1EEENS1_30DynamicPersistentTileSchedulerILi256ELi128ELb0ELb0ELb1EEEEEEEEEvNT_6ParamsE:
[----:B------:R-:W-:Y:S01]  /*0000*/  LDC R1, c[0x0][0x37c] ;  /* 0x0000df00ff017b82 */ /* 0x000fe20000000800 */
[----:B------:R-:W-:Y:S05]  /*0010*/  EXIT ;  /* 0x000000000000794d */ /* 0x000fea0003800000 */
.L_x_4:
        /* <DEDUP_REMOVED lines=14> */
.L_x_14:


//--------------------- .text._ZN7cutlass13device_kernelIN5flash11enable_sm90INS1_16FlashAttnFwdSm90INS1_25CollectiveMainloopFwdSm90ILi2EN4cute5tupleIJNS5_1CILi1EEES8_S8_EEENS6_IJNS7_ILi128EEENS7_ILi160EEENS7_ILi192EEEEEELi128ENS_12float_e4m3_tEfNS_4arch4Sm90ELb0ELb1ELb0ELb1ELb0ELb0ELb0ELb1ELb1ELb0ELb0ELb0EEENS1_21CollectiveEpilogueFwdINS6_IJSA_SA_SB_EEES9_NS_10bfloat16_tESG_Li256ELb1ELb0ELb0ELb1EEENS1_36VarlenDynamicPersistentTileSchedulerILi128ELi160ELi256ELi128ELb0ELb0ELb1ELb1ELb0ELb1EEEEEEEEEvNT_6ParamsE --------------------------
	.section	.text._ZN7cutlass13device_kernelIN5flash11enable_sm90INS1_16FlashAttnFwdSm90INS1_25CollectiveMainloopFwdSm90ILi2EN4cute5tupleIJNS5_1CILi1EEES8_S8_EEENS6_IJNS7_ILi128EEENS7_ILi160EEENS7_ILi192EEEEEELi128ENS_12float_e4m3_tEfNS_4arch4Sm90ELb0ELb1ELb0ELb1ELb0ELb0ELb0ELb1ELb1ELb0ELb0ELb0EEENS1_21CollectiveEpilogueFwdINS6_IJSA_SA_SB_EEES9_NS_10bfloat16_tESG_Li256ELb1ELb0ELb0ELb1EEENS1_36VarlenDynamicPersistentTileSchedulerILi128ELi160ELi256ELi128ELb0ELb0ELb1ELb1ELb0ELb1EEEEEEEEEvNT_6ParamsE,"ax",@progbits
	.align	128
.text._ZN7cutlass13device_kernelIN5flash11enable_sm90INS1_16FlashAttnFwdSm90INS1_25CollectiveMainloopFwdSm90ILi2EN4cute5tupleIJNS5_1CILi1EEES8_S8_EEENS6_IJNS7_ILi128EEENS7_ILi160EEENS7_ILi192EEEEEELi128ENS_12float_e4m3_tEfNS_4arch4Sm90ELb0ELb1ELb0ELb1ELb0ELb0ELb0ELb1ELb1ELb0ELb0ELb0EEENS1_21CollectiveEpilogueFwdINS6_IJSA_SA_SB_EEES9_NS_10bfloat16_tESG_Li256ELb1ELb0ELb0ELb1EEENS1_36VarlenDynamicPersistentTileSchedulerILi128ELi160ELi256ELi128ELb0ELb0ELb1ELb1ELb0ELb1EEEEEEEEEvNT_6ParamsE:
        .type           _ZN7cutlass13device_kernelIN5flash11enable_sm90INS1_16FlashAttnFwdSm90INS1_25CollectiveMainloopFwdSm90ILi2EN4cute5tupleIJNS5_1CILi1EEES8_S8_EEENS6_IJNS7_ILi128EEENS7_ILi160EEENS7_ILi192EEEEEELi128ENS_12float_e4m3_tEfNS_4arch4Sm90ELb0ELb1ELb0ELb1ELb0ELb0ELb0ELb1ELb1ELb0ELb0ELb0EEENS1_21CollectiveEpilogueFwdINS6_IJSA_SA_SB_EEES9_NS_10bfloat16_tESG_Li256ELb1ELb0ELb0ELb1EEENS1_36VarlenDynamicPersistentTileSchedulerILi128ELi160ELi256ELi128ELb0ELb0ELb1ELb1ELb0ELb1EEEEEEEEEvNT_6ParamsE,@function
        .size           _ZN7cutlass13device_kernelIN5flash11enable_sm90INS1_16FlashAttnFwdSm90INS1_25CollectiveMainloopFwdSm90ILi2EN4cute5tupleIJNS5_1CILi1EEES8_S8_EEENS6_IJNS7_ILi128EEENS7_ILi160EEENS7_ILi192EEEEEELi128ENS_12float_e4m3_tEfNS_4arch4Sm90ELb0ELb1ELb0ELb1ELb0ELb0ELb0ELb1ELb1ELb0ELb0ELb0EEENS1_21CollectiveEpilogueFwdINS6_IJSA_SA_SB_EEES9_NS_10bfloat16_tESG_Li256ELb1ELb0ELb0ELb1EEENS1_36VarlenDynamicPersistentTileSchedulerILi128ELi160ELi256ELi128ELb0ELb0ELb1ELb1ELb0ELb1EEEEEEEEEvNT_6ParamsE,(.L_x_15 - _ZN7cutlass13device_kernelIN5flash11enable_sm90INS1_16FlashAttnFwdSm90INS1_25CollectiveMainloopFwdSm90ILi2EN4cute5tupleIJNS5_1CILi1EEES8_S8_EEENS6_IJNS7_ILi128EEENS7_ILi160EEENS7_ILi192EEEEEELi128ENS_12float_e4m3_tEfNS_4arch4Sm90ELb0ELb1ELb0ELb1ELb0ELb0ELb0ELb1ELb1ELb0ELb0ELb0EEENS1_21CollectiveEpilogueFwdINS6_IJSA_SA_SB_EEES9_NS_10bfloat16_tESG_Li256ELb1ELb0ELb0ELb1EEENS1_36VarlenDynamicPersistentTileSchedulerILi128ELi160ELi256ELi128ELb0ELb0ELb1ELb1ELb0ELb1EEEEEEEEEvNT_6ParamsE)
        .other          _ZN7cutlass13device_kernelIN5flash11enable_sm90INS1_16FlashAttnFwdSm90INS1_25CollectiveMainloopFwdSm90ILi2EN4cute5tupleIJNS5_1CILi1EEES8_S8_EEENS6_IJNS7_ILi128EEENS7_ILi160EEENS7_ILi192EEEEEELi128ENS_12float_e4m3_tEfNS_4arch4Sm90ELb0ELb1ELb0ELb1ELb0ELb0ELb0ELb1ELb1ELb0ELb0ELb0EEENS1_21CollectiveEpilogueFwdINS6_IJSA_SA_SB_EEES9_NS_10bfloat16_tESG_Li256ELb1ELb0ELb0ELb1EEENS1_36VarlenDynamicPersistentTileSchedulerILi128ELi160ELi256ELi128ELb0ELb0ELb1ELb1ELb0ELb1EEEEEEEEEvNT_6ParamsE,@"STO_CUDA_ENTRY STV_DEFAULT"
_ZN7cutlass13device_kernelIN5flash11enable_sm90INS1_16FlashAttnFwdSm90INS1_25CollectiveMainloopFwdSm90ILi2EN4cute5tupleIJNS5_1CILi1EEES8_S8_EEENS6_IJNS7_ILi128EEENS7_ILi160EEENS7_ILi192EEEEEELi128ENS_12float_e4m3_tEfNS_4arch4Sm90ELb0ELb1ELb0ELb1ELb0ELb0ELb0ELb1ELb1ELb0ELb0ELb0EEENS1_21CollectiveEpilogueFwdINS6_IJSA_SA_SB_EEES9_NS_10bfloat16_tESG_Li256ELb1ELb0ELb0ELb1EEENS1_36VarlenDynamicPersistentTileSchedulerILi128ELi160ELi256ELi128ELb0ELb0ELb1ELb1ELb0ELb1EEEEEEEEEvNT_6ParamsE:
[----:B------:R-:W-:Y:S01]  /*0000*/  LDC R1, c[0x0][0x37c] ;  /* 0x0000df00ff017b82 */ /* 0x000fe20000000800 */
[----:B------:R-:W-:Y:S05]  /*0010*/  EXIT ;  /* 0x000000000000794d */ /* 0x000fea0003800000 */
.L_x_5:
        /* <DEDUP_REMOVED lines=14> */
.L_x_15:


//--------------------- .text._ZN7cutlass13device_kernelIN5flash11enable_sm90INS1_16FlashAttnFwdSm90INS1_25CollectiveMainloopFwdSm90ILi2EN4cute5tupleIJNS5_1CILi1EEES8_S8_EEENS6_IJNS7_ILi128EEENS7_ILi160EEENS7_ILi192EEEEEELi128ENS_12float_e4m3_tEfNS_4arch4Sm90ELb0ELb1ELb0ELb1ELb0ELb1ELb0ELb1ELb1ELb0ELb0ELb0EEENS1_21CollectiveEpilogueFwdINS6_IJSA_SA_SB_EEES9_NS_10bfloat16_tESG_Li256ELb1ELb0ELb0ELb1EEENS1_36VarlenDynamicPersistentTileSchedulerILi128ELi160ELi256ELi128ELb0ELb0ELb1ELb1ELb0ELb1EEEEEEEEEvNT_6ParamsE --------------------------
	.section	.text._ZN7cutlass13device_kernelIN5flash11enable_sm90INS1_16FlashAttnFwdSm90INS1_25CollectiveMainloopFwdSm90ILi2EN4cute5tupleIJNS5_1CILi1EEES8_S8_EEENS6_IJNS7_ILi128EEENS7_ILi160EEENS7_ILi192EEEEEELi128ENS_12float_e4m3_tEfNS_4arch4Sm90ELb0ELb1ELb0ELb1ELb0ELb1ELb0ELb1ELb1ELb0ELb0ELb0EEENS1_21CollectiveEpilogueFwdINS6_IJSA_SA_SB_EEES9_NS_10bfloat16_tESG_Li256ELb1ELb0ELb0ELb1EEENS1_36VarlenDynamicPersistentTileSchedulerILi128ELi160ELi256ELi128ELb0ELb0ELb1ELb1ELb0ELb1EEEEEEEEEvNT_6ParamsE,"ax",@progbits
	.align	128
.text._ZN7cutlass13device_kernelIN5flash11enable_sm90INS1_16FlashAttnFwdSm90INS1_25CollectiveMainloopFwdSm90ILi2EN4cute5tupleIJNS5_1CILi1EEES8_S8_EEENS6_IJNS7_ILi128EEENS7_ILi160EEENS7_ILi192EEEEEELi128ENS_12float_e4m3_tEfNS_4arch4Sm90ELb0ELb1ELb0ELb1ELb0ELb1ELb0ELb1ELb1ELb0ELb0ELb0EEENS1_21CollectiveEpilogueFwdINS6_IJSA_SA_SB_EEES9_NS_10bfloat16_tESG_Li256ELb1ELb0ELb0ELb1EEENS1_36VarlenDynamicPersistentTileSchedulerILi128ELi160ELi256ELi128ELb0ELb0ELb1ELb1ELb0ELb1EEEEEEEEEvNT_6ParamsE:
        .type           _ZN7cutlass13device_kernelIN5flash11enable_sm90INS1_16FlashAttnFwdSm90INS1_25CollectiveMainloopFwdSm90ILi2EN4cute5tupleIJNS5_1CILi1EEES8_S8_EEENS6_IJNS7_ILi128EEENS7_ILi160EEENS7_ILi192EEEEEELi128ENS_12float_e4m3_tEfNS_4arch4Sm90ELb0ELb1ELb0ELb1ELb0ELb1ELb0ELb1ELb1ELb0ELb0ELb0EEENS1_21CollectiveEpilogueFwdINS6_IJSA_SA_SB_EEES9_NS_10bfloat16_tESG_Li256ELb1ELb0ELb0ELb1EEENS1_36VarlenDynamicPersistentTileSchedulerILi128ELi160ELi256ELi128ELb0ELb0ELb1ELb1ELb0ELb1EEEEEEEEEvNT_6ParamsE,@function
        .size           _ZN7cutlass13device_kernelIN5flash11enable_sm90INS1_16FlashAttnFwdSm90INS1_25CollectiveMainloopFwdSm90ILi2EN4cute5tupleIJNS5_1CILi1EEES8_S8_EEENS6_IJNS7_ILi128EEENS7_ILi160EEENS7_ILi192EEEEEELi128ENS_12float_e4m3_tEfNS_4arch4Sm90ELb0ELb1ELb0ELb1ELb0ELb1ELb0ELb1ELb1ELb0ELb0ELb0EEENS1_21CollectiveEpilogueFwdINS6_IJSA_SA_SB_EEES9_NS_10bfloat16_tESG_Li256ELb1ELb0ELb0ELb1EEENS1_36VarlenDynamicPersistentTileSchedulerILi128ELi160ELi256ELi128ELb0ELb0ELb1ELb1ELb0ELb1EEEEEEEEEvNT_6ParamsE,(.L_x_16 - _ZN7cutlass13device_kernelIN5flash11enable_sm90INS1_16FlashAttnFwdSm90INS1_25CollectiveMainloopFwdSm90ILi2EN4cute5tupleIJNS5_1CILi1EEES8_S8_EEENS6_IJNS7_ILi128EEENS7_ILi160EEENS7_ILi192EEEEEELi128ENS_12float_e4m3_tEfNS_4arch4Sm90ELb0ELb1ELb0ELb1ELb0ELb1ELb0ELb1ELb1ELb0ELb0ELb0EEENS1_21CollectiveEpilogueFwdINS6_IJSA_SA_SB_EEES9_NS_10bfloat16_tESG_Li256ELb1ELb0ELb0ELb1EEENS1_36VarlenDynamicPersistentTileSchedulerILi128ELi160ELi256ELi128ELb0ELb0ELb1ELb1ELb0ELb1EEEEEEEEEvNT_6ParamsE)
        .other          _ZN7cutlass13device_kernelIN5flash11enable_sm90INS1_16FlashAttnFwdSm90INS1_25CollectiveMainloopFwdSm90ILi2EN4cute5tupleIJNS5_1CILi1EEES8_S8_EEENS6_IJNS7_ILi128EEENS7_ILi160EEENS7_ILi192EEEEEELi128ENS_12float_e4m3_tEfNS_4arch4Sm90ELb0ELb1ELb0ELb1ELb0ELb1ELb0ELb1ELb1ELb0ELb0ELb0EEENS1_21CollectiveEpilogueFwdINS6_IJSA_SA_SB_EEES9_NS_10bfloat16_tESG_Li256ELb1ELb0ELb0ELb1EEENS1_36VarlenDynamicPersistentTileSchedulerILi128ELi160ELi256ELi128ELb0ELb0ELb1ELb1ELb0ELb1EEEEEEEEEvNT_6ParamsE,@"STO_CUDA_ENTRY STV_DEFAULT"
_ZN7cutlass13device_kernelIN5flash11enable_sm90INS1_16FlashAttnFwdSm90INS1_25CollectiveMainloopFwdSm90ILi2EN4cute5tupleIJNS5_1CILi1EEES8_S8_EEENS6_IJNS7_ILi128EEENS7_ILi160EEENS7_ILi192EEEEEELi128ENS_12float_e4m3_tEfNS_4arch4Sm90ELb0ELb1ELb0ELb1ELb0ELb1ELb0ELb1ELb1ELb0ELb0ELb0EEENS1_21CollectiveEpilogueFwdINS6_IJSA_SA_SB_EEES9_NS_10bfloat16_tESG_Li256ELb1ELb0ELb0ELb1EEENS1_36VarlenDynamicPersistentTileSchedulerILi128ELi160ELi256ELi128ELb0ELb0ELb1ELb1ELb0ELb1EEEEEEEEEvNT_6ParamsE:
[----:B------:R-:W-:Y:S01]  /*0000*/  LDC R1, c[0x0][0x37c] ;  /* 0x0000df00ff017b82 */ /* 0x000fe20000000800 */
[----:B------:R-:W-:Y:S05]  /*0010*/  EXIT ;  /* 0x000000000000794d */ /* 0x000fea0003800000 */
.L_x_6:
        /* <DEDUP_REMOVED lines=14> */
.L_x_16:


//--------------------- .text._ZN7cutlass13device_kernelIN5flash11enable_sm90INS1_16FlashAttnFwdSm90INS1_25CollectiveMainloopFwdSm90ILi2EN4cute5tupleIJNS5_1CILi1EEES8_S8_EEENS6_IJNS7_ILi128EEENS7_ILi160EEENS7_ILi192EEEEEELi128ENS_12float_e4m3_tEfNS_4arch4Sm90ELb1ELb0ELb0ELb0ELb0ELb0ELb0ELb1ELb1ELb0ELb0ELb0EEENS1_21CollectiveEpilogueFwdINS6_IJSA_SA_SB_EEES9_NS_10bfloat16_tESG_Li256ELb0ELb0ELb0ELb1EEENS1_30DynamicPersistentTileSchedulerILi256ELi128ELb0ELb0ELb1EEEEEEEEEvNT_6ParamsE --------------------------
	.section	.text._ZN7cutlass13device_kernelIN5flash11enable_sm90INS1_16FlashAttnFwdSm90INS1_25CollectiveMainloopFwdSm90ILi2EN4cute5tupleIJNS5_1CILi1EEES8_S8_EEENS6_IJNS7_ILi128EEENS7_ILi160EEENS7_ILi192EEEEEELi128ENS_12float_e4m3_tEfNS_4arch4Sm90ELb1ELb0ELb0ELb0ELb0ELb0ELb0ELb1ELb1ELb0ELb0ELb0EEENS1_21CollectiveEpilogueFwdINS6_IJSA_SA_SB_EEES9_NS_10bfloat16_tESG_Li256ELb0ELb0ELb0ELb1EEENS1_30DynamicPersistentTileSchedulerILi256ELi128ELb0ELb0ELb1EEEEEEEEEvNT_6ParamsE,"ax",@progbits
	.align	128
.text._ZN7cutlass13device_kernelIN5flash11enable_sm90INS1_16FlashAttnFwdSm90INS1_25CollectiveMainloopFwdSm90ILi2EN4cute5tupleIJNS5_1CILi1EEES8_S8_EEENS6_IJNS7_ILi128EEENS7_ILi160EEENS7_ILi192EEEEEELi128ENS_12float_e4m3_tEfNS_4arch4Sm90ELb1ELb0ELb0ELb0ELb0ELb0ELb0ELb1ELb1ELb0ELb0ELb0EEENS1_21CollectiveEpilogueFwdINS6_IJSA_SA_SB_EEES9_NS_10bfloat16_tESG_Li256ELb0ELb0ELb0ELb1EEENS1_30DynamicPersistentTileSchedulerILi256ELi128ELb0ELb0ELb1EEEEEEEEEvNT_6ParamsE:
        .type           _ZN7cutlass13device_kernelIN5flash11enable_sm90INS1_16FlashAttnFwdSm90INS1_25CollectiveMainloopFwdSm90ILi2EN4cute5tupleIJNS5_1CILi1EEES8_S8_EEENS6_IJNS7_ILi128EEENS7_ILi160EEENS7_ILi192EEEEEELi128ENS_12float_e4m3_tEfNS_4arch4Sm90ELb1ELb0ELb0ELb0ELb0ELb0ELb0ELb1ELb1ELb0ELb0ELb0EEENS1_21CollectiveEpilogueFwdINS6_IJSA_SA_SB_EEES9_NS_10bfloat16_tESG_Li256ELb0ELb0ELb0ELb1EEENS1_30DynamicPersistentTileSchedulerILi256ELi128ELb0ELb0ELb1EEEEEEEEEvNT_6ParamsE,@function
        .size           _ZN7cutlass13device_kernelIN5flash11enable_sm90INS1_16FlashAttnFwdSm90INS1_25CollectiveMainloopFwdSm90ILi2EN4cute5tupleIJNS5_1CILi1EEES8_S8_EEENS6_IJNS7_ILi128EEENS7_ILi160EEENS7_ILi192EEEEEELi128ENS_12float_e4m3_tEfNS_4arch4Sm90ELb1ELb0ELb0ELb0ELb0ELb0ELb0ELb1ELb1ELb0ELb0ELb0EEENS1_21CollectiveEpilogueFwdINS6_IJSA_SA_SB_EEES9_NS_10bfloat16_tESG_Li256ELb0ELb0ELb0ELb1EEENS1_30DynamicPersistentTileSchedulerILi256ELi128ELb0ELb0ELb1EEEEEEEEEvNT_6ParamsE,(.L_x_17 - _ZN7cutlass13device_kernelIN5flash11enable_sm90INS1_16FlashAttnFwdSm90INS1_25CollectiveMainloopFwdSm90ILi2EN4cute5tupleIJNS5_1CILi1EEES8_S8_EEENS6_IJNS7_ILi128EEENS7_ILi160EEENS7_ILi192EEEEEELi128ENS_12float_e4m3_tEfNS_4arch4Sm90ELb1ELb0ELb0ELb0ELb0ELb0ELb0ELb1ELb1ELb0ELb0ELb0EEENS1_21CollectiveEpilogueFwdINS6_IJSA_SA_SB_EEES9_NS_10bfloat16_tESG_Li256ELb0ELb0ELb0ELb1EEENS1_30DynamicPersistentTileSchedulerILi256ELi128ELb0ELb0ELb1EEEEEEEEEvNT_6ParamsE)
        .other          _ZN7cutlass13device_kernelIN5flash11enable_sm90INS1_16FlashAttnFwdSm90INS1_25CollectiveMainloopFwdSm90ILi2EN4cute5tupleIJNS5_1CILi1EEES8_S8_EEENS6_IJNS7_ILi128EEENS7_ILi160EEENS7_ILi192EEEEEELi128ENS_12float_e4m3_tEfNS_4arch4Sm90ELb1ELb0ELb0ELb0ELb0ELb0ELb0ELb1ELb1ELb0ELb0ELb0EEENS1_21CollectiveEpilogueFwdINS6_IJSA_SA_SB_EEES9_NS_10bfloat16_tESG_Li256ELb0ELb0ELb0ELb1EEENS1_30DynamicPersistentTileSchedulerILi256ELi128ELb0ELb0ELb1EEEEEEEEEvNT_6ParamsE,@"STO_CUDA_ENTRY STV_DEFAULT"
_ZN7cutlass13device_kernelIN5flash11enable_sm90INS1_16FlashAttnFwdSm90INS1_25CollectiveMainloopFwdSm90ILi2EN4cute5tupleIJNS5_1CILi1EEES8_S8_EEENS6_IJNS7_ILi128EEENS7_ILi160EEENS7_ILi192EEEEEELi128ENS_12float_e4m3_tEfNS_4arch4Sm90ELb1ELb0ELb0ELb0ELb0ELb0ELb0ELb1ELb1ELb0ELb0ELb0EEENS1_21CollectiveEpilogueFwdINS6_IJSA_SA_SB_EEES9_NS_10bfloat16_tESG_Li256ELb0ELb0ELb0ELb1EEENS1_30DynamicPersistentTileSchedulerILi256ELi128ELb0ELb0ELb1EEEEEEEEEvNT_6ParamsE:
[----:B------:R-:W-:Y:S01]  /*0000*/  LDC R1, c[0x0][0x37c] ;  /* 0x0000df00ff017b82 */ /* 0x000fe20000000800 */
[----:B------:R-:W-:Y:S05]  /*0010*/  EXIT ;  /* 0x000000000000794d */ /* 0x000fea0003800000 */
.L_x_7:
        /* <DEDUP_REMOVED lines=14> */
.L_x_17:


//--------------------- .text._ZN7cutlass13device_kernelIN5flash11enable_sm90INS1_16FlashAttnFwdSm90INS1_25CollectiveMainloopFwdSm90ILi2EN4cute5tupleIJNS5_1CILi1EEES8_S8_EEENS6_IJNS7_ILi128EEENS7_ILi160EEENS7_ILi192EEEEEELi128ENS_12float_e4m3_tEfNS_4arch4Sm90ELb1ELb0ELb0ELb1ELb0ELb0ELb0ELb1ELb1ELb0ELb0ELb0EEENS1_21CollectiveEpilogueFwdINS6_IJSA_SA_SB_EEES9_NS_10bfloat16_tESG_Li256ELb1ELb0ELb0ELb1EEENS1_36VarlenDynamicPersistentTileSchedulerILi128ELi160ELi256ELi128ELb0ELb0ELb1ELb1ELb1ELb1EEEEEEEEEvNT_6ParamsE --------------------------
	.section	.text._ZN7cutlass13device_kernelIN5flash11enable_sm90INS1_16FlashAttnFwdSm90INS1_25CollectiveMainloopFwdSm90ILi2EN4cute5tupleIJNS5_1CILi1EEES8_S8_EEENS6_IJNS7_ILi128EEENS7_ILi160EEENS7_ILi192EEEEEELi128ENS_12float_e4m3_tEfNS_4arch4Sm90ELb1ELb0ELb0ELb1ELb0ELb0ELb0ELb1ELb1ELb0ELb0ELb0EEENS1_21CollectiveEpilogueFwdINS6_IJSA_SA_SB_EEES9_NS_10bfloat16_tESG_Li256ELb1ELb0ELb0ELb1EEENS1_36VarlenDynamicPersistentTileSchedulerILi128ELi160ELi256ELi128ELb0ELb0ELb1ELb1ELb1ELb1EEEEEEEEEvNT_6ParamsE,"ax",@progbits
	.align	128
.text._ZN7cutlass13device_kernelIN5flash11enable_sm90INS1_16FlashAttnFwdSm90INS1_25CollectiveMainloopFwdSm90ILi2EN4cute5tupleIJNS5_1CILi1EEES8_S8_EEENS6_IJNS7_ILi128EEENS7_ILi160EEENS7_ILi192EEEEEELi128ENS_12float_e4m3_tEfNS_4arch4Sm90ELb1ELb0ELb0ELb1ELb0ELb0ELb0ELb1ELb1ELb0ELb0ELb0EEENS1_21CollectiveEpilogueFwdINS6_IJSA_SA_SB_EEES9_NS_10bfloat16_tESG_Li256ELb1ELb0ELb0ELb1EEENS1_36VarlenDynamicPersistentTileSchedulerILi128ELi160ELi256ELi128ELb0ELb0ELb1ELb1ELb1ELb1EEEEEEEEEvNT_6ParamsE:
        .type           _ZN7cutlass13device_kernelIN5flash11enable_sm90INS1_16FlashAttnFwdSm90INS1_25CollectiveMainloopFwdSm90ILi2EN4cute5tupleIJNS5_1CILi1EEES8_S8_EEENS6_IJNS7_ILi128EEENS7_ILi160EEENS7_ILi192EEEEEELi128ENS_12float_e4m3_tEfNS_4arch4Sm90ELb1ELb0ELb0ELb1ELb0ELb0ELb0ELb1ELb1ELb0ELb0ELb0EEENS1_21CollectiveEpilogueFwdINS6_IJSA_SA_SB_EEES9_NS_10bfloat16_tESG_Li256ELb1ELb0ELb0ELb1EEENS1_36VarlenDynamicPersistentTileSchedulerILi128ELi160ELi256ELi128ELb0ELb0ELb1ELb1ELb1ELb1EEEEEEEEEvNT_6ParamsE,@function
        .size           _ZN7cutlass13device_kernelIN5flash11enable_sm90INS1_16FlashAttnFwdSm90INS1_25CollectiveMainloopFwdSm90ILi2EN4cute5tupleIJNS5_1CILi1EEES8_S8_EEENS6_IJNS7_ILi128EEENS7_ILi160EEENS7_ILi192EEEEEELi128ENS_12float_e4m3_tEfNS_4arch4Sm90ELb1ELb0ELb0ELb1ELb0ELb0ELb0ELb1ELb1ELb0ELb0ELb0EEENS1_21CollectiveEpilogueFwdINS6_IJSA_SA_SB_EEES9_NS_10bfloat16_tESG_Li256ELb1ELb0ELb0ELb1EEENS1_36VarlenDynamicPersistentTileSchedulerILi128ELi160ELi256ELi128ELb0ELb0ELb1ELb1ELb1ELb1EEEEEEEEEvNT_6ParamsE,(.L_x_18 - _ZN7cutlass13device_kernelIN5flash11enable_sm90INS1_16FlashAttnFwdSm90INS1_25CollectiveMainloopFwdSm90ILi2EN4cute5tupleIJNS5_1CILi1EEES8_S8_EEENS6_IJNS7_ILi128EEENS7_ILi160EEENS7_ILi192EEEEEELi128ENS_12float_e4m3_tEfNS_4arch4Sm90ELb1ELb0ELb0ELb1ELb0ELb0ELb0ELb1ELb1ELb0ELb0ELb0EEENS1_21CollectiveEpilogueFwdINS6_IJSA_SA_SB_EEES9_NS_10bfloat16_tESG_Li256ELb1ELb0ELb0ELb1EEENS1_36VarlenDynamicPersistentTileSchedulerILi128ELi160ELi256ELi128ELb0ELb0ELb1ELb1ELb1ELb1EEEEEEEEEvNT_6ParamsE)
        .other          _ZN7cutlass13device_kernelIN5flash11enable_sm90INS1_16FlashAttnFwdSm90INS1_25CollectiveMainloopFwdSm90ILi2EN4cute5tupleIJNS5_1CILi1EEES8_S8_EEENS6_IJNS7_ILi128EEENS7_ILi160EEENS7_ILi192EEEEEELi128ENS_12float_e4m3_tEfNS_4arch4Sm90ELb1ELb0ELb0ELb1ELb0ELb0ELb0ELb1ELb1ELb0ELb0ELb0EEENS1_21CollectiveEpilogueFwdINS6_IJSA_SA_SB_EEES9_NS_10bfloat16_tESG_Li256ELb1ELb0ELb0ELb1EEENS1_36VarlenDynamicPersistentTileSchedulerILi128ELi160ELi256ELi128ELb0ELb0ELb1ELb1ELb1ELb1EEEEEEEEEvNT_6ParamsE,@"STO_CUDA_ENTRY STV_DEFAULT"
_ZN7cutlass13device_kernelIN5flash11enable_sm90INS1_16FlashAttnFwdSm90INS1_25CollectiveMainloopFwdSm90ILi2EN4cute5tupleIJNS5_1CILi1EEES8_S8_EEENS6_IJNS7_ILi128EEENS7_ILi160EEENS7_ILi192EEEEEELi128ENS_12float_e4m3_tEfNS_4arch4Sm90ELb1ELb0ELb0ELb1ELb0ELb0ELb0ELb1ELb1ELb0ELb0ELb0EEENS1_21CollectiveEpilogueFwdINS6_IJSA_SA_SB_EEES9_NS_10bfloat16_tESG_Li256ELb1ELb0ELb0ELb1EEENS1_36VarlenDynamicPersistentTileSchedulerILi128ELi160ELi256ELi128ELb0ELb0ELb1ELb1ELb1ELb1EEEEEEEEEvNT_6ParamsE:
[----:B------:R-:W-:Y:S01]  /*0000*/  LDC R1, c[0x0][0x37c] ;  /* 0x0000df00ff017b82 */ /* 0x000fe20000000800 */
[----:B------:R-:W-:Y:S05]  /*0010*/  EXIT ;  /* 0x000000000000794d */ /* 0x000fea0003800000 */
.L_x_8:
        /* <DEDUP_REMOVED lines=14> */
.L_x_18:


//--------------------- .text._ZN7cutlass13device_kernelIN5flash11enable_sm90INS1_16FlashAttnFwdSm90INS1_25CollectiveMainloopFwdSm90ILi2EN4cute5tupleIJNS5_1CILi1EEES8_S8_EEENS6_IJNS7_ILi128EEENS7_ILi160EEENS7_ILi192EEEEEELi128ENS_12float_e4m3_tEfNS_4arch4Sm90ELb1ELb0ELb0ELb1ELb0ELb1ELb0ELb1ELb1ELb0ELb0ELb0EEENS1_21CollectiveEpilogueFwdINS6_IJSA_SA_SB_EEES9_NS_10bfloat16_tESG_Li256ELb1ELb0ELb0ELb1EEENS1_36VarlenDynamicPersistentTileSchedulerILi128ELi160ELi256ELi128ELb0ELb0ELb1ELb1ELb1ELb1EEEEEEEEEvNT_6ParamsE --------------------------
	.section	.text._ZN7cutlass13device_kernelIN5flash11enable_sm90INS1_16FlashAttnFwdSm90INS1_25CollectiveMainloopFwdSm90ILi2EN4cute5tupleIJNS5_1CILi1EEES8_S8_EEENS6_IJNS7_ILi128EEENS7_ILi160EEENS7_ILi192EEEEEELi128ENS_12float_e4m3_tEfNS_4arch4Sm90ELb1ELb0ELb0ELb1ELb0ELb1ELb0ELb1ELb1ELb0ELb0ELb0EEENS1_21CollectiveEpilogueFwdINS6_IJSA_SA_SB_EEES9_NS_10bfloat16_tESG_Li256ELb1ELb0ELb0ELb1EEENS1_36VarlenDynamicPersistentTileSchedulerILi128ELi160ELi256ELi128ELb0ELb0ELb1ELb1ELb1ELb1EEEEEEEEEvNT_6ParamsE,"ax",@progbits
	.align	128
.text._ZN7cutlass13device_kernelIN5flash11enable_sm90INS1_16FlashAttnFwdSm90INS1_25CollectiveMainloopFwdSm90ILi2EN4cute5tupleIJNS5_1CILi1EEES8_S8_EEENS6_IJNS7_ILi128EEENS7_ILi160EEENS7_ILi192EEEEEELi128ENS_12float_e4m3_tEfNS_4arch4Sm90ELb1ELb0ELb0ELb1ELb0ELb1ELb0ELb1ELb1ELb0ELb0ELb0EEENS1_21CollectiveEpilogueFwdINS6_IJSA_SA_SB_EEES9_NS_10bfloat16_tESG_Li256ELb1ELb0ELb0ELb1EEENS1_36VarlenDynamicPersistentTileSchedulerILi128ELi160ELi256ELi128ELb0ELb0ELb1ELb1ELb1ELb1EEEEEEEEEvNT_6ParamsE:
        .type           _ZN7cutlass13device_kernelIN5flash11enable_sm90INS1_16FlashAttnFwdSm90INS1_25CollectiveMainloopFwdSm90ILi2EN4cute5tupleIJNS5_1CILi1EEES8_S8_EEENS6_IJNS7_ILi128EEENS7_ILi160EEENS7_ILi192EEEEEELi128ENS_12float_e4m3_tEfNS_4arch4Sm90ELb1ELb0ELb0ELb1ELb0ELb1ELb0ELb1ELb1ELb0ELb0ELb0EEENS1_21CollectiveEpilogueFwdINS6_IJSA_SA_SB_EEES9_NS_10bfloat16_tESG_Li256ELb1ELb0ELb0ELb1EEENS1_36VarlenDynamicPersistentTileSchedulerILi128ELi160ELi256ELi128ELb0ELb0ELb1ELb1ELb1ELb1EEEEEEEEEvNT_6ParamsE,@function
        .size           _ZN7cutlass13device_kernelIN5flash11enable_sm90INS1_16FlashAttnFwdSm90INS1_25CollectiveMainloopFwdSm90ILi2EN4cute5tupleIJNS5_1CILi1EEES8_S8_EEENS6_IJNS7_ILi128EEENS7_ILi160EEENS7_ILi192EEEEEELi128ENS_12float_e4m3_tEfNS_4arch4Sm90ELb1ELb0ELb0ELb1ELb0ELb1ELb0ELb1ELb1ELb0ELb0ELb0EEENS1_21CollectiveEpilogueFwdINS6_IJSA_SA_SB_EEES9_NS_10bfloat16_tESG_Li256ELb1ELb0ELb0ELb1EEENS1_36VarlenDynamicPersistentTileSchedulerILi128ELi160ELi256ELi128ELb0ELb0ELb1ELb1ELb1ELb1EEEEEEEEEvNT_6ParamsE,(.L_x_19 - _ZN7cutlass13device_kernelIN5flash11enable_sm90INS1_16FlashAttnFwdSm90INS1_25CollectiveMainloopFwdSm90ILi2EN4cute5tupleIJNS5_1CILi1EEES8_S8_EEENS6_IJNS7_ILi128EEENS7_ILi160EEENS7_ILi192EEEEEELi128ENS_12float_e4m3_tEfNS_4arch4Sm90ELb1ELb0ELb0ELb1ELb0ELb1ELb0ELb1ELb1ELb0ELb0ELb0EEENS1_21CollectiveEpilogueFwdINS6_IJSA_SA_SB_EEES9_NS_10bfloat16_tESG_Li256ELb1ELb0ELb0ELb1EEENS1_36VarlenDynamicPersistentTileSchedulerILi128ELi160ELi256ELi128ELb0ELb0ELb1ELb1ELb1ELb1EEEEEEEEEvNT_6ParamsE)
        .other          _ZN7cutlass13device_kernelIN5flash11enable_sm90INS1_16FlashAttnFwdSm90INS1_25CollectiveMainloopFwdSm90ILi2EN4cute5tupleIJNS5_1CILi1EEES8_S8_EEENS6_IJNS7_ILi128EEENS7_ILi160EEENS7_ILi192EEEEEELi128ENS_12float_e4m3_tEfNS_4arch4Sm90ELb1ELb0ELb0ELb1ELb0ELb1ELb0ELb1ELb1ELb0ELb0ELb0EEENS1_21CollectiveEpilogueFwdINS6_IJSA_SA_SB_EEES9_NS_10bfloat16_tESG_Li256ELb1ELb0ELb0ELb1EEENS1_36VarlenDynamicPersistentTileSchedulerILi128ELi160ELi256ELi128ELb0ELb0ELb1ELb1ELb1ELb1EEEEEEEEEvNT_6ParamsE,@"STO_CUDA_ENTRY STV_DEFAULT"
_ZN7cutlass13device_kernelIN5flash11enable_sm90INS1_16FlashAttnFwdSm90INS1_25CollectiveMainloopFwdSm90ILi2EN4cute5tupleIJNS5_1CILi1EEES8_S8_EEENS6_IJNS7_ILi128EEENS7_ILi160EEENS7_ILi192EEEEEELi128ENS_12float_e4m3_tEfNS_4arch4Sm90ELb1ELb0ELb0ELb1ELb0ELb1ELb0ELb1ELb1ELb0ELb0ELb0EEENS1_21CollectiveEpilogueFwdINS6_IJSA_SA_SB_EEES9_NS_10bfloat16_tESG_Li256ELb1ELb0ELb0ELb1EEENS1_36VarlenDynamicPersistentTileSchedulerILi128ELi160ELi256ELi128ELb0ELb0ELb1ELb1ELb1ELb1EEEEEEEEEvNT_6ParamsE:
[----:B------:R-:W-:Y:S01]  /*0000*/  LDC R1, c[0x0][0x37c] ;  /* 0x0000df00ff017b82 */ /* 0x000fe20000000800 */
[----:B------:R-:W-:Y:S05]  /*0010*/  EXIT ;  /* 0x000000000000794d */ /* 0x000fea0003800000 */
.L_x_9:
        /* <DEDUP_REMOVED lines=14> */
.L_x_19:


//--------------------- .nv.shared.reserved.0     --------------------------
	.section	.nv.shared.reserved.0,"aw",@nobits
	.weak		__nv_reservedSMEM_offset_0_alias
	.size		__nv_reservedSMEM_offset_0_alias, 0, 64
	.other		__nv_reservedSMEM_offset_0_alias,@"STO_CUDA_RESERVED_SHARED STV_DEFAULT"
__nv_reservedSMEM_offset_0_alias:
	.zero		0
	.zero		64


//--------------------- .nv.global                --------------------------
	.section	.nv.global,"aw",@nobits
.nv.global:
	.type		_ZN70_INTERNAL_b005bac4_34_flash_fwd_hdim192_128_e4m3_sm90_cu_f3e6f9ee_31054cute1_E,@object
	.size		_ZN70_INTERNAL_b005bac4_34_flash_fwd_hdim192_128_e4m3_sm90_cu_f3e6f9ee_31054cute1_E,(_ZN70_INTERNAL_b005bac4_34_flash_fwd_hdim192_128_e4m3_sm90_cu_f3e6f9ee_31054cuda3std3__45__cpo6cbeginE - _ZN70_INTERNAL_b005bac4_34_flash_fwd_hdim192_128_e4m3_sm90_cu_f3e6f9ee_31054cute1_E)
_ZN70_INTERNAL_b005bac4_34_flash_fwd_hdim192_128_e4m3_sm90_cu_f3e6f9ee_31054cute1_E:
	.zero		1
	.type		_ZN70_INTERNAL_b005bac4_34_flash_fwd_hdim192_128_e4m3_sm90_cu_f3e6f9ee_31054cuda3std3__45__cpo6cbeginE,@object
	.size		_ZN70_INTERNAL_b005bac4_34_flash_fwd_hdim192_128_e4m3_sm90_cu_f3e6f9ee_31054cuda3std3__45__cpo6cbeginE,(_ZN70_INTERNAL_b005bac4_34_flash_fwd_hdim192_128_e4m3_sm90_cu_f3e6f9ee_31054cuda3std3__48in_placeE - _ZN70_INTERNAL_b005bac4_34_flash_fwd_hdim192_128_e4m3_sm90_cu_f3e6f9ee_31054cuda3std3__45__cpo6cbeginE)
_ZN70_INTERNAL_b005bac4_34_flash_fwd_hdim192_128_e4m3_sm90_cu_f3e6f9ee_31054cuda3std3__45__cpo6cbeginE:
	.zero		1
	.type		_ZN70_INTERNAL_b005bac4_34_flash_fwd_hdim192_128_e4m3_sm90_cu_f3e6f9ee_31054cuda3std3__48in_placeE,@object
	.size		_ZN70_INTERNAL_b005bac4_34_flash_fwd_hdim192_128_e4m3_sm90_cu_f3e6f9ee_31054cuda3std3__48in_placeE,(_ZN70_INTERNAL_b005bac4_34_flash_fwd_hdim192_128_e4m3_sm90_cu_f3e6f9ee_31054cuda3std6ranges3__45__cpo9iter_moveE - _ZN70_INTERNAL_b005bac4_34_flash_fwd_hdim192_128_e4m3_sm90_cu_f3e6f9ee_31054cuda3std3__48in_placeE)
_ZN70_INTERNAL_b005bac4_34_flash_fwd_hdim192_128_e4m3_sm90_cu_f3e6f9ee_31054cuda3std3__48in_placeE:
	.zero		1
	.type		_ZN70_INTERNAL_b005bac4_34_flash_fwd_hdim192_128_e4m3_sm90_cu_f3e6f9ee_31054cuda3std6ranges3__45__cpo9iter_moveE,@object
	.size		_ZN70_INTERNAL_b005bac4_34_flash_fwd_hdim192_128_e4m3_sm90_cu_f3e6f9ee_31054cuda3std6ranges3__45__cpo9iter_moveE,(_ZN70_INTERNAL_b005bac4_34_flash_fwd_hdim192_128_e4m3_sm90_cu_f3e6f9ee_31054cuda3std3__45__cpo5beginE - _ZN70_INTERNAL_b005bac4_34_flash_fwd_hdim192_128_e4m3_sm90_cu_f3e6f9ee_31054cuda3std6ranges3__45__cpo9iter_moveE)
_ZN70_INTERNAL_b005bac4_34_flash_fwd_hdim192_128_e4m3_sm90_cu_f3e6f9ee_31054cuda3std6ranges3__45__cpo9iter_moveE:
	.zero		1
	.type		_ZN70_INTERNAL_b005bac4_34_flash_fwd_hdim192_128_e4m3_sm90_cu_f3e6f9ee_31054cuda3std3__45__cpo5beginE,@object
	.size		_ZN70_INTERNAL_b005bac4_34_flash_fwd_hdim192_128_e4m3_sm90_cu_f3e6f9ee_31054cuda3std3__45__cpo5beginE,(_ZN70_INTERNAL_b005bac4_34_flash_fwd_hdim192_128_e4m3_sm90_cu_f3e6f9ee_31054cuda3std3__472_GLOBAL__N__b005bac4_34_flash_fwd_hdim192_128_e4m3_sm90_cu_f3e6f9ee_31056ignoreE - _ZN70_INTERNAL_b005bac4_34_flash_fwd_hdim192_128_e4m3_sm90_cu_f3e6f9ee_31054cuda3std3__45__cpo5beginE)
_ZN70_INTERNAL_b005bac4_34_flash_fwd_hdim192_128_e4m3_sm90_cu_f3e6f9ee_31054cuda3std3__45__cpo5beginE:
	.zero		1
	.type		_ZN70_INTERNAL_b005bac4_34_flash_fwd_hdim192_128_e4m3_sm90_cu_f3e6f9ee_31054cuda3std3__472_GLOBAL__N__b005bac4_34_flash_fwd_hdim192_128_e4m3_sm90_cu_f3e6f9ee_31056ignoreE,@object
	.size		_ZN70_INTERNAL_b005bac4_34_flash_fwd_hdim192_128_e4m3_sm90_cu_f3e6f9ee_31054cuda3std3__472_GLOBAL__N__b005bac4_34_flash_fwd_hdim192_128_e4m3_sm90_cu_f3e6f9ee_31056ignoreE,(_ZN70_INTERNAL_b005bac4_34_flash_fwd_hdim192_128_e4m3_sm90_cu_f3e6f9ee_31054cute7productE - _ZN70_INTERNAL_b005bac4_34_flash_fwd_hdim192_128_e4m3_sm90_cu_f3e6f9ee_31054cuda3std3__472_GLOBAL__N__b005bac4_34_flash_fwd_hdim192_128_e4m3_sm90_cu_f3e6f9ee_31056ignoreE)
_ZN70_INTERNAL_b005bac4_34_flash_fwd_hdim192_128_e4m3_sm90_cu_f3e6f9ee_31054cuda3std3__472_GLOBAL__N__b005bac4_34_flash_fwd_hdim192_128_e4m3_sm90_cu_f3e6f9ee_31056ignoreE:
	.zero		1
	.type		_ZN70_INTERNAL_b005bac4_34_flash_fwd_hdim192_128_e4m3_sm90_cu_f3e6f9ee_31054cute7productE,@object
	.size		_ZN70_INTERNAL_b005bac4_34_flash_fwd_hdim192_128_e4m3_sm90_cu_f3e6f9ee_31054cute7productE,(_ZN70_INTERNAL_b005bac4_34_flash_fwd_hdim192_128_e4m3_sm90_cu_f3e6f9ee_31054cuda3std3__45__cpo3endE - _ZN70_INTERNAL_b005bac4_34_flash_fwd_hdim192_128_e4m3_sm90_cu_f3e6f9ee_31054cute7productE)
_ZN70_INTERNAL_b005bac4_34_flash_fwd_hdim192_128_e4m3_sm90_cu_f3e6f9ee_31054cute7productE:
	.zero		1
	.type		_ZN70_INTERNAL_b005bac4_34_flash_fwd_hdim192_128_e4m3_sm90_cu_f3e6f9ee_31054cuda3std3__45__cpo3endE,@object
	.size		_ZN70_INTERNAL_b005bac4_34_flash_fwd_hdim192_128_e4m3_sm90_cu_f3e6f9ee_31054cuda3std3__45__cpo3endE,(_ZN70_INTERNAL_b005bac4_34_flash_fwd_hdim192_128_e4m3_sm90_cu_f3e6f9ee_31054cuda3std3__419piecewise_constructE - _ZN70_INTERNAL_b005bac4_34_flash_fwd_hdim192_128_e4m3_sm90_cu_f3e6f9ee_31054cuda3std3__45__cpo3endE)
_ZN70_INTERNAL_b005bac4_34_flash_fwd_hdim192_128_e4m3_sm90_cu_f3e6f9ee_31054cuda3std3__45__cpo3endE:
	.zero		1
	.type		_ZN70_INTERNAL_b005bac4_34_flash_fwd_hdim192_128_e4m3_sm90_cu_f3e6f9ee_31054cuda3std3__419piecewise_constructE,@object
	.size		_ZN70_INTERNAL_b005bac4_34_flash_fwd_hdim192_128_e4m3_sm90_cu_f3e6f9ee_31054cuda3std3__419piecewise_constructE,(_ZN70_INTERNAL_b005bac4_34_flash_fwd_hdim192_128_e4m3_sm90_cu_f3e6f9ee_31054cuda3std3__45__cpo4cendE - _ZN70_INTERNAL_b005bac4_34_flash_fwd_hdim192_128_e4m3_sm90_cu_f3e6f9ee_31054cuda3std3__419piecewise_constructE)
_ZN70_INTERNAL_b005bac4_34_flash_fwd_hdim192_128_e4m3_sm90_cu_f3e6f9ee_31054cuda3std3__419piecewise_constructE:
	.zero		1
	.type		_ZN70_INTERNAL_b005bac4_34_flash_fwd_hdim192_128_e4m3_sm90_cu_f3e6f9ee_31054cuda3std3__45__cpo4cendE,@object
	.size		_ZN70_INTERNAL_b005bac4_34_flash_fwd_hdim192_128_e4m3_sm90_cu_f3e6f9ee_31054cuda3std3__45__cpo4cendE,(_ZN70_INTERNAL_b005bac4_34_flash_fwd_hdim192_128_e4m3_sm90_cu_f3e6f9ee_31054cuda3std6ranges3__45__cpo4swapE - _ZN70_INTERNAL_b005bac4_34_flash_fwd_hdim192_128_e4m3_sm90_cu_f3e6f9ee_31054cuda3std3__45__cpo4cendE)
_ZN70_INTERNAL_b005bac4_34_flash_fwd_hdim192_128_e4m3_sm90_cu_f3e6f9ee_31054cuda3std3__45__cpo4cendE:
	.zero		1
	.type		_ZN70_INTERNAL_b005bac4_34_flash_fwd_hdim192_128_e4m3_sm90_cu_f3e6f9ee_31054cuda3std6ranges3__45__cpo4swapE,@object
	.size		_ZN70_INTERNAL_b005bac4_34_flash_fwd_hdim192_128_e4m3_sm90_cu_f3e6f9ee_31054cuda3std6ranges3__45__cpo4swapE,(.L_7 - _ZN70_INTERNAL_b005bac4_34_flash_fwd_hdim192_128_e4m3_sm90_cu_f3e6f9ee_31054cuda3std6ranges3__45__cpo4swapE)
_ZN70_INTERNAL_b005bac4_34_flash_fwd_hdim192_128_e4m3_sm90_cu_f3e6f9ee_31054cuda3std6ranges3__45__cpo4swapE:
	.zero		1
.L_7:


//--------------------- .nv.constant0._ZN7cutlass13device_kernelIN5flash11enable_sm90INS1_16FlashAttnFwdSm90INS1_25CollectiveMainloopFwdSm90ILi2EN4cute5tupleIJNS5_1CILi1EEES8_S8_EEENS6_IJNS7_ILi128EEENS7_ILi160EEENS7_ILi192EEEEEELi128ENS_12float_e4m3_tEfNS_4arch4Sm90ELb0ELb0ELb0ELb0ELb0ELb0ELb0ELb1ELb1ELb0ELb0ELb0EEENS1_21CollectiveEpilogueFwdINS6_IJSA_SA_SB_EEES9_NS_10bfloat16_tESG_Li256ELb0ELb0ELb0ELb1EEENS1_29StaticPersistentTileSchedulerILb0EEEEEEEEEvNT_6ParamsE --------------------------
	.section	.nv.constant0._ZN7cutlass13device_kernelIN5flash11enable_sm90INS1_16FlashAttnFwdSm90INS1_25CollectiveMainloopFwdSm90ILi2EN4cute5tupleIJNS5_1CILi1EEES8_S8_EEENS6_IJNS7_ILi128EEENS7_ILi160EEENS7_ILi192EEEEEELi128ENS_12float_e4m3_tEfNS_4arch4Sm90ELb0ELb0ELb0ELb0ELb0ELb0ELb0ELb1ELb1ELb0ELb0ELb0EEENS1_21CollectiveEpilogueFwdINS6_IJSA_SA_SB_EEES9_NS_10bfloat16_tESG_Li256ELb0ELb0ELb0ELb1EEENS1_29StaticPersistentTileSchedulerILb0EEEEEEEEEvNT_6ParamsE,"a",@progbits
	.sectionflags	@""
	.align	4
.nv.constant0._ZN7cutlass13device_kernelIN5flash11enable_sm90INS1_16FlashAttnFwdSm90INS1_25CollectiveMainloopFwdSm90ILi2EN4cute5tupleIJNS5_1CILi1EEES8_S8_EEENS6_IJNS7_ILi128EEENS7_ILi160EEENS7_ILi192EEEEEELi128ENS_12float_e4m3_tEfNS_4arch4Sm90ELb0ELb0ELb0ELb0ELb0ELb0ELb0ELb1ELb1ELb0ELb0ELb0EEENS1_21CollectiveEpilogueFwdINS6_IJSA_SA_SB_EEES9_NS_10bfloat16_tESG_Li256ELb0ELb0ELb0ELb1EEENS1_29StaticPersistentTileSchedulerILb0EEEEEEEEEvNT_6ParamsE:
	.zero		3840


//--------------------- .nv.constant0._ZN7cutlass13device_kernelIN5flash11enable_sm90INS1_16FlashAttnFwdSm90INS1_25CollectiveMainloopFwdSm90ILi2EN4cute5tupleIJNS5_1CILi2EEENS7_ILi1EEES9_EEENS6_IJNS7_ILi128EEENS7_ILi160EEENS7_ILi192EEEEEELi128ENS_12float_e4m3_tEfNS_4arch4Sm90ELb0ELb0ELb0ELb0ELb0ELb0ELb0ELb1ELb1ELb0ELb0ELb0EEENS1_21CollectiveEpilogueFwdINS6_IJSB_SB_SC_EEESA_NS_10bfloat16_tESH_Li256ELb0ELb0ELb0ELb1EEENS1_29StaticPersistentTileSchedulerILb0EEEEEEEEEvNT_6ParamsE --------------------------
	.section	.nv.constant0._ZN7cutlass13device_kernelIN5flash11enable_sm90INS1_16FlashAttnFwdSm90INS1_25CollectiveMainloopFwdSm90ILi2EN4cute5tupleIJNS5_1CILi2EEENS7_ILi1EEES9_EEENS6_IJNS7_ILi128EEENS7_ILi160EEENS7_ILi192EEEEEELi128ENS_12float_e4m3_tEfNS_4arch4Sm90ELb0ELb0ELb0ELb0ELb0ELb0ELb0ELb1ELb1ELb0ELb0ELb0EEENS1_21CollectiveEpilogueFwdINS6_IJSB_SB_SC_EEESA_NS_10bfloat16_tESH_Li256ELb0ELb0ELb0ELb1EEENS1_29StaticPersistentTileSchedulerILb0EEEEEEEEEvNT_6ParamsE,"a",@progbits
	.sectionflags	@""
	.align	4
.nv.constant0._ZN7cutlass13device_kernelIN5flash11enable_sm90INS1_16FlashAttnFwdSm90INS1_25CollectiveMainloopFwdSm90ILi2EN4cute5tupleIJNS5_1CILi2EEENS7_ILi1EEES9_EEENS6_IJNS7_ILi128EEENS7_ILi160EEENS7_ILi192EEEEEELi128ENS_12float_e4m3_tEfNS_4arch4Sm90ELb0ELb0ELb0ELb0ELb0ELb0ELb0ELb1ELb1ELb0ELb0ELb0EEENS1_21CollectiveEpilogueFwdINS6_IJSB_SB_SC_EEESA_NS_10bfloat16_tESH_Li256ELb0ELb0ELb0ELb1EEENS1_29StaticPersistentTileSchedulerILb0EEEEEEEEEvNT_6ParamsE:
	.zero		3840


//--------------------- .nv.constant0._ZN7cutlass13device_kernelIN5flash11enable_sm90INS1_16FlashAttnFwdSm90INS1_25CollectiveMainloopFwdSm90ILi2EN4cute5tupleIJNS5_1CILi1EEES8_S8_EEENS6_IJNS7_ILi128EEENS7_ILi160EEENS7_ILi192EEEEEELi128ENS_12float_e4m3_tEfNS_4arch4Sm90ELb0ELb0ELb0ELb1ELb0ELb0ELb0ELb1ELb1ELb0ELb0ELb0EEENS1_21CollectiveEpilogueFwdINS6_IJSA_SA_SB_EEES9_NS_10bfloat16_tESG_Li256ELb1ELb0ELb0ELb1EEENS1_36VarlenDynamicPersistentTileSchedulerILi128ELi160ELi256ELi128ELb0ELb0ELb1ELb0ELb1ELb1EEEEEEEEEvNT_6ParamsE --------------------------
	.section	.nv.constant0._ZN7cutlass13device_kernelIN5flash11enable_sm90INS1_16FlashAttnFwdSm90INS1_25CollectiveMainloopFwdSm90ILi2EN4cute5tupleIJNS5_1CILi1EEES8_S8_EEENS6_IJNS7_ILi128EEENS7_ILi160EEENS7_ILi192EEEEEELi128ENS_12float_e4m3_tEfNS_4arch4Sm90ELb0ELb0ELb0ELb1ELb0ELb0ELb0ELb1ELb1ELb0ELb0ELb0EEENS1_21CollectiveEpilogueFwdINS6_IJSA_SA_SB_EEES9_NS_10bfloat16_tESG_Li256ELb1ELb0ELb0ELb1EEENS1_36VarlenDynamicPersistentTileSchedulerILi128ELi160ELi256ELi128ELb0ELb0ELb1ELb0ELb1ELb1EEEEEEEEEvNT_6ParamsE,"a",@progbits
	.sectionflags	@""
	.align	4
.nv.constant0._ZN7cutlass13device_kernelIN5flash11enable_sm90INS1_16FlashAttnFwdSm90INS1_25CollectiveMainloopFwdSm90ILi2EN4cute5tupleIJNS5_1CILi1EEES8_S8_EEENS6_IJNS7_ILi128EEENS7_ILi160EEENS7_ILi192EEEEEELi128ENS_12float_e4m3_tEfNS_4arch4Sm90ELb0ELb0ELb0ELb1ELb0ELb0ELb0ELb1ELb1ELb0ELb0ELb0EEENS1_21CollectiveEpilogueFwdINS6_IJSA_SA_SB_EEES9_NS_10bfloat16_tESG_Li256ELb1ELb0ELb0ELb1EEENS1_36VarlenDynamicPersistentTileSchedulerILi128ELi160ELi256ELi128ELb0ELb0ELb1ELb0ELb1ELb1EEEEEEEEEvNT_6ParamsE:
	.zero		3456


//--------------------- .nv.constant0._ZN7cutlass13device_kernelIN5flash11enable_sm90INS1_16FlashAttnFwdSm90INS1_25CollectiveMainloopFwdSm90ILi2EN4cute5tupleIJNS5_1CILi1EEES8_S8_EEENS6_IJNS7_ILi128EEENS7_ILi160EEENS7_ILi192EEEEEELi128ENS_12float_e4m3_tEfNS_4arch4Sm90ELb0ELb0ELb0ELb1ELb0ELb1ELb0ELb1ELb1ELb0ELb0ELb0EEENS1_21CollectiveEpilogueFwdINS6_IJSA_SA_SB_EEES9_NS_10bfloat16_tESG_Li256ELb1ELb0ELb0ELb1EEENS1_36VarlenDynamicPersistentTileSchedulerILi128ELi160ELi256ELi128ELb0ELb0ELb1ELb0ELb1ELb1EEEEEEEEEvNT_6ParamsE --------------------------
	.section	.nv.constant0._ZN7cutlass13device_kernelIN5flash11enable_sm90INS1_16FlashAttnFwdSm90INS1_25CollectiveMainloopFwdSm90ILi2EN4cute5tupleIJNS5_1CILi1EEES8_S8_EEENS6_IJNS7_ILi128EEENS7_ILi160EEENS7_ILi192EEEEEELi128ENS_12float_e4m3_tEfNS_4arch4Sm90ELb0ELb0ELb0ELb1ELb0ELb1ELb0ELb1ELb1ELb0ELb0ELb0EEENS1_21CollectiveEpilogueFwdINS6_IJSA_SA_SB_EEES9_NS_10bfloat16_tESG_Li256ELb1ELb0ELb0ELb1EEENS1_36VarlenDynamicPersistentTileSchedulerILi128ELi160ELi256ELi128ELb0ELb0ELb1ELb0ELb1ELb1EEEEEEEEEvNT_6ParamsE,"a",@progbits
	.sectionflags	@""
	.align	4
.nv.constant0._ZN7cutlass13device_kernelIN5flash11enable_sm90INS1_16FlashAttnFwdSm90INS1_25CollectiveMainloopFwdSm90ILi2EN4cute5tupleIJNS5_1CILi1EEES8_S8_EEENS6_IJNS7_ILi128EEENS7_ILi160EEENS7_ILi192EEEEEELi128ENS_12float_e4m3_tEfNS_4arch4Sm90ELb0ELb0ELb0ELb1ELb0ELb1ELb0ELb1ELb1ELb0ELb0ELb0EEENS1_21CollectiveEpilogueFwdINS6_IJSA_SA_SB_EEES9_NS_10bfloat16_tESG_Li256ELb1ELb0ELb0ELb1EEENS1_36VarlenDynamicPersistentTileSchedulerILi128ELi160ELi256ELi128ELb0ELb0ELb1ELb0ELb1ELb1EEEEEEEEEvNT_6ParamsE:
	.zero		3456


//--------------------- .nv.constant0._ZN7cutlass13device_kernelIN5flash11enable_sm90INS1_16FlashAttnFwdSm90INS1_25CollectiveMainloopFwdSm90ILi2EN4cute5tupleIJNS5_1CILi1EEES8_S8_EEENS6_IJNS7_ILi128EEENS7_ILi160EEENS7_ILi192EEEEEELi128ENS_12float_e4m3_tEfNS_4arch4Sm90ELb0ELb1ELb0ELb0ELb0ELb0ELb0ELb1ELb1ELb0ELb0ELb0EEENS1_21CollectiveEpilogueFwdINS6_IJSA_SA_SB_EEES9_NS_10bfloat16_tESG_Li256ELb0ELb0ELb0ELb1EEENS1_30DynamicPersistentTileSchedulerILi256ELi128ELb0ELb0ELb1EEEEEEEEEvNT_6ParamsE --------------------------
	.section	.nv.constant0._ZN7cutlass13device_kernelIN5flash11enable_sm90INS1_16FlashAttnFwdSm90INS1_25CollectiveMainloopFwdSm90ILi2EN4cute5tupleIJNS5_1CILi1EEES8_S8_EEENS6_IJNS7_ILi128EEENS7_ILi160EEENS7_ILi192EEEEEELi128ENS_12float_e4m3_tEfNS_4arch4Sm90ELb0ELb1ELb0ELb0ELb0ELb0ELb0ELb1ELb1ELb0ELb0ELb0EEENS1_21CollectiveEpilogueFwdINS6_IJSA_SA_SB_EEES9_NS_10bfloat16_tESG_Li256ELb0ELb0ELb0ELb1EEENS1_30DynamicPersistentTileSchedulerILi256ELi128ELb0ELb0ELb1EEEEEEEEEvNT_6ParamsE,"a",@progbits
	.sectionflags	@""
	.align	4
.nv.constant0._ZN7cutlass13device_kernelIN5flash11enable_sm90INS1_16FlashAttnFwdSm90INS1_25CollectiveMainloopFwdSm90ILi2EN4cute5tupleIJNS5_1CILi1EEES8_S8_EEENS6_IJNS7_ILi128EEENS7_ILi160EEENS7_ILi192EEEEEELi128ENS_12float_e4m3_tEfNS_4arch4Sm90ELb0ELb1ELb0ELb0ELb0ELb0ELb0ELb1ELb1ELb0ELb0ELb0EEENS1_21CollectiveEpilogueFwdINS6_IJSA_SA_SB_EEES9_NS_10bfloat16_tESG_Li256ELb0ELb0ELb0ELb1EEENS1_30DynamicPersistentTileSchedulerILi256ELi128ELb0ELb0ELb1EEEEEEEEEvNT_6ParamsE:
	.zero		3840


//--------------------- .nv.constant0._ZN7cutlass13device_kernelIN5flash11enable_sm90INS1_16FlashAttnFwdSm90INS1_25CollectiveMainloopFwdSm90ILi2EN4cute5tupleIJNS5_1CILi1EEES8_S8_EEENS6_IJNS7_ILi128EEENS7_ILi160EEENS7_ILi192EEEEEELi128ENS_12float_e4m3_tEfNS_4arch4Sm90ELb0ELb1ELb0ELb1ELb0ELb0ELb0ELb1ELb1ELb0ELb0ELb0EEENS1_21CollectiveEpilogueFwdINS6_IJSA_SA_SB_EEES9_NS_10bfloat16_tESG_Li256ELb1ELb0ELb0ELb1EEENS1_36VarlenDynamicPersistentTileSchedulerILi128ELi160ELi256ELi128ELb0ELb0ELb1ELb1ELb0ELb1EEEEEEEEEvNT_6ParamsE --------------------------
	.section	.nv.constant0._ZN7cutlass13device_kernelIN5flash11enable_sm90INS1_16FlashAttnFwdSm90INS1_25CollectiveMainloopFwdSm90ILi2EN4cute5tupleIJNS5_1CILi1EEES8_S8_EEENS6_IJNS7_ILi128EEENS7_ILi160EEENS7_ILi192EEEEEELi128ENS_12float_e4m3_tEfNS_4arch4Sm90ELb0ELb1ELb0ELb1ELb0ELb0ELb0ELb1ELb1ELb0ELb0ELb0EEENS1_21CollectiveEpilogueFwdINS6_IJSA_SA_SB_EEES9_NS_10bfloat16_tESG_Li256ELb1ELb0ELb0ELb1EEENS1_36VarlenDynamicPersistentTileSchedulerILi128ELi160ELi256ELi128ELb0ELb0ELb1ELb1ELb0ELb1EEEEEEEEEvNT_6ParamsE,"a",@progbits
	.sectionflags	@""
	.align	4
.nv.constant0._ZN7cutlass13device_kernelIN5flash11enable_sm90INS1_16FlashAttnFwdSm90INS1_25CollectiveMainloopFwdSm90ILi2EN4cute5tupleIJNS5_1CILi1EEES8_S8_EEENS6_IJNS7_ILi128EEENS7_ILi160EEENS7_ILi192EEEEEELi128ENS_12float_e4m3_tEfNS_4arch4Sm90ELb0ELb1ELb0ELb1ELb0ELb0ELb0ELb1ELb1ELb0ELb0ELb0EEENS1_21CollectiveEpilogueFwdINS6_IJSA_SA_SB_EEES9_NS_10bfloat16_tESG_Li256ELb1ELb0ELb0ELb1EEENS1_36VarlenDynamicPersistentTileSchedulerILi128ELi160ELi256ELi128ELb0ELb0ELb1ELb1ELb0ELb1EEEEEEEEEvNT_6ParamsE:
	.zero		3456


//--------------------- .nv.constant0._ZN7cutlass13device_kernelIN5flash11enable_sm90INS1_16FlashAttnFwdSm90INS1_25CollectiveMainloopFwdSm90ILi2EN4cute5tupleIJNS5_1CILi1EEES8_S8_EEENS6_IJNS7_ILi128EEENS7_ILi160EEENS7_ILi192EEEEEELi128ENS_12float_e4m3_tEfNS_4arch4Sm90ELb0ELb1ELb0ELb1ELb0ELb1ELb0ELb1ELb1ELb0ELb0ELb0EEENS1_21CollectiveEpilogueFwdINS6_IJSA_SA_SB_EEES9_NS_10bfloat16_tESG_Li256ELb1ELb0ELb0ELb1EEENS1_36VarlenDynamicPersistentTileSchedulerILi128ELi160ELi256ELi128ELb0ELb0ELb1ELb1ELb0ELb1EEEEEEEEEvNT_6ParamsE --------------------------
	.section	.nv.constant0._ZN7cutlass13device_kernelIN5flash11enable_sm90INS1_16FlashAttnFwdSm90INS1_25CollectiveMainloopFwdSm90ILi2EN4cute5tupleIJNS5_1CILi1EEES8_S8_EEENS6_IJNS7_ILi128EEENS7_ILi160EEENS7_ILi192EEEEEELi128ENS_12float_e4m3_tEfNS_4arch4Sm90ELb0ELb1ELb0ELb1ELb0ELb1ELb0ELb1ELb1ELb0ELb0ELb0EEENS1_21CollectiveEpilogueFwdINS6_IJSA_SA_SB_EEES9_NS_10bfloat16_tESG_Li256ELb1ELb0ELb0ELb1EEENS1_36VarlenDynamicPersistentTileSchedulerILi128ELi160ELi256ELi128ELb0ELb0ELb1ELb1ELb0ELb1EEEEEEEEEvNT_6ParamsE,"a",@progbits
	.sectionflags	@""
	.align	4
.nv.constant0._ZN7cutlass13device_kernelIN5flash11enable_sm90INS1_16FlashAttnFwdSm90INS1_25CollectiveMainloopFwdSm90ILi2EN4cute5tupleIJNS5_1CILi1EEES8_S8_EEENS6_IJNS7_ILi128EEENS7_ILi160EEENS7_ILi192EEEEEELi128ENS_12float_e4m3_tEfNS_4arch4Sm90ELb0ELb1ELb0ELb1ELb0ELb1ELb0ELb1ELb1ELb0ELb0ELb0EEENS1_21CollectiveEpilogueFwdINS6_IJSA_SA_SB_EEES9_NS_10bfloat16_tESG_Li256ELb1ELb0ELb0ELb1EEENS1_36VarlenDynamicPersistentTileSchedulerILi128ELi160ELi256ELi128ELb0ELb0ELb1ELb1ELb0ELb1EEEEEEEEEvNT_6ParamsE:
	.zero		3456


//--------------------- .nv.constant0._ZN7cutlass13device_kernelIN5flash11enable_sm90INS1_16FlashAttnFwdSm90INS1_25CollectiveMainloopFwdSm90ILi2EN4cute5tupleIJNS5_1CILi1EEES8_S8_EEENS6_IJNS7_ILi128EEENS7_ILi160EEENS7_ILi192EEEEEELi128ENS_12float_e4m3_tEfNS_4arch4Sm90ELb1ELb0ELb0ELb0ELb0ELb0ELb0ELb1ELb1ELb0ELb0ELb0EEENS1_21CollectiveEpilogueFwdINS6_IJSA_SA_SB_EEES9_NS_10bfloat16_tESG_Li256ELb0ELb0ELb0ELb1EEENS1_30DynamicPersistentTileSchedulerILi256ELi128ELb0ELb0ELb1EEEEEEEEEvNT_6ParamsE --------------------------
	.section	.nv.constant0._ZN7cutlass13device_kernelIN5flash11enable_sm90INS1_16FlashAttnFwdSm90INS1_25CollectiveMainloopFwdSm90ILi2EN4cute5tupleIJNS5_1CILi1EEES8_S8_EEENS6_IJNS7_ILi128EEENS7_ILi160EEENS7_ILi192EEEEEELi128ENS_12float_e4m3_tEfNS_4arch4Sm90ELb1ELb0ELb0ELb0ELb0ELb0ELb0ELb1ELb1ELb0ELb0ELb0EEENS1_21CollectiveEpilogueFwdINS6_IJSA_SA_SB_EEES9_NS_10bfloat16_tESG_Li256ELb0ELb0ELb0ELb1EEENS1_30DynamicPersistentTileSchedulerILi256ELi128ELb0ELb0ELb1EEEEEEEEEvNT_6ParamsE,"a",@progbits
	.sectionflags	@""
	.align	4
.nv.constant0._ZN7cutlass13device_kernelIN5flash11enable_sm90INS1_16FlashAttnFwdSm90INS1_25CollectiveMainloopFwdSm90ILi2EN4cute5tupleIJNS5_1CILi1EEES8_S8_EEENS6_IJNS7_ILi128EEENS7_ILi160EEENS7_ILi192EEEEEELi128ENS_12float_e4m3_tEfNS_4arch4Sm90ELb1ELb0ELb0ELb0ELb0ELb0ELb0ELb1ELb1ELb0ELb0ELb0EEENS1_21CollectiveEpilogueFwdINS6_IJSA_SA_SB_EEES9_NS_10bfloat16_tESG_Li256ELb0ELb0ELb0ELb1EEENS1_30DynamicPersistentTileSchedulerILi256ELi128ELb0ELb0ELb1EEEEEEEEEvNT_6ParamsE:
	.zero		3840


//--------------------- .nv.constant0._ZN7cutlass13device_kernelIN5flash11enable_sm90INS1_16FlashAttnFwdSm90INS1_25CollectiveMainloopFwdSm90ILi2EN4cute5tupleIJNS5_1CILi1EEES8_S8_EEENS6_IJNS7_ILi128EEENS7_ILi160EEENS7_ILi192EEEEEELi128ENS_12float_e4m3_tEfNS_4arch4Sm90ELb1ELb0ELb0ELb1ELb0ELb0ELb0ELb1ELb1ELb0ELb0ELb0EEENS1_21CollectiveEpilogueFwdINS6_IJSA_SA_SB_EEES9_NS_10bfloat16_tESG_Li256ELb1ELb0ELb0ELb1EEENS1_36VarlenDynamicPersistentTileSchedulerILi128ELi160ELi256ELi128ELb0ELb0ELb1ELb1ELb1ELb1EEEEEEEEEvNT_6ParamsE --------------------------
	.section	.nv.constant0._ZN7cutlass13device_kernelIN5flash11enable_sm90INS1_16FlashAttnFwdSm90INS1_25CollectiveMainloopFwdSm90ILi2EN4cute5tupleIJNS5_1CILi1EEES8_S8_EEENS6_IJNS7_ILi128EEENS7_ILi160EEENS7_ILi192EEEEEELi128ENS_12float_e4m3_tEfNS_4arch4Sm90ELb1ELb0ELb0ELb1ELb0ELb0ELb0ELb1ELb1ELb0ELb0ELb0EEENS1_21CollectiveEpilogueFwdINS6_IJSA_SA_SB_EEES9_NS_10bfloat16_tESG_Li256ELb1ELb0ELb0ELb1EEENS1_36VarlenDynamicPersistentTileSchedulerILi128ELi160ELi256ELi128ELb0ELb0ELb1ELb1ELb1ELb1EEEEEEEEEvNT_6ParamsE,"a",@progbits
	.sectionflags	@""
	.align	4
.nv.constant0._ZN7cutlass13device_kernelIN5flash11enable_sm90INS1_16FlashAttnFwdSm90INS1_25CollectiveMainloopFwdSm90ILi2EN4cute5tupleIJNS5_1CILi1EEES8_S8_EEENS6_IJNS7_ILi128EEENS7_ILi160EEENS7_ILi192EEEEEELi128ENS_12float_e4m3_tEfNS_4arch4Sm90ELb1ELb0ELb0ELb1ELb0ELb0ELb0ELb1ELb1ELb0ELb0ELb0EEENS1_21CollectiveEpilogueFwdINS6_IJSA_SA_SB_EEES9_NS_10bfloat16_tESG_Li256ELb1ELb0ELb0ELb1EEENS1_36VarlenDynamicPersistentTileSchedulerILi128ELi160ELi256ELi128ELb0ELb0ELb1ELb1ELb1ELb1EEEEEEEEEvNT_6ParamsE:
	.zero		3456


//--------------------- .nv.constant0._ZN7cutlass13device_kernelIN5flash11enable_sm90INS1_16FlashAttnFwdSm90INS1_25CollectiveMainloopFwdSm90ILi2EN4cute5tupleIJNS5_1CILi1EEES8_S8_EEENS6_IJNS7_ILi128EEENS7_ILi160EEENS7_ILi192EEEEEELi128ENS_12float_e4m3_tEfNS_4arch4Sm90ELb1ELb0ELb0ELb1ELb0ELb1ELb0ELb1ELb1ELb0ELb0ELb0EEENS1_21CollectiveEpilogueFwdINS6_IJSA_SA_SB_EEES9_NS_10bfloat16_tESG_Li256ELb1ELb0ELb0ELb1EEENS1_36VarlenDynamicPersistentTileSchedulerILi128ELi160ELi256ELi128ELb0ELb0ELb1ELb1ELb1ELb1EEEEEEEEEvNT_6ParamsE --------------------------
	.section	.nv.constant0._ZN7cutlass13device_kernelIN5flash11enable_sm90INS1_16FlashAttnFwdSm90INS1_25CollectiveMainloopFwdSm90ILi2EN4cute5tupleIJNS5_1CILi1EEES8_S8_EEENS6_IJNS7_ILi128EEENS7_ILi160EEENS7_ILi192EEEEEELi128ENS_12float_e4m3_tEfNS_4arch4Sm90ELb1ELb0ELb0ELb1ELb0ELb1ELb0ELb1ELb1ELb0ELb0ELb0EEENS1_21CollectiveEpilogueFwdINS6_IJSA_SA_SB_EEES9_NS_10bfloat16_tESG_Li256ELb1ELb0ELb0ELb1EEENS1_36VarlenDynamicPersistentTileSchedulerILi128ELi160ELi256ELi128ELb0ELb0ELb1ELb1ELb1ELb1EEEEEEEEEvNT_6ParamsE,"a",@progbits
	.sectionflags	@""
	.align	4
.nv.constant0._ZN7cutlass13device_kernelIN5flash11enable_sm90INS1_16FlashAttnFwdSm90INS1_25CollectiveMainloopFwdSm90ILi2EN4cute5tupleIJNS5_1CILi1EEES8_S8_EEENS6_IJNS7_ILi128EEENS7_ILi160EEENS7_ILi192EEEEEELi128ENS_12float_e4m3_tEfNS_4arch4Sm90ELb1ELb0ELb0ELb1ELb0ELb1ELb0ELb1ELb1ELb0ELb0ELb0EEENS1_21CollectiveEpilogueFwdINS6_IJSA_SA_SB_EEES9_NS_10bfloat16_tESG_Li256ELb1ELb0ELb0ELb1EEENS1_36VarlenDynamicPersistentTileSchedulerILi128ELi160ELi256ELi128ELb0ELb0ELb1ELb1ELb1ELb1EEEEEEEEEvNT_6ParamsE:
	.zero		3456


//--------------------- SYMBOLS --------------------------

	.type		.nv.reservedSmem.offset0,@object
	.size		.nv.reservedSmem.offset0,0x4
